	.target	sm_100a

	.elftype	@"ET_EXEC"


//--------------------- .note.nv.tkinfo           --------------------------
	.section	.note.nv.tkinfo,"",@"SHT_NOTE"
	.sectionflags	@"SHF_NOTE_NV_TKINFO"
	.tkinfo
        /*0018*/ 	.word	0x00000081
        /*0030*/ 	.string	""
        /*0030*/ 	.string	"ptxas-blackwell"
        /*0030*/ 	.string	"Cuda compilation tools, release 12.9, V12.9.86"
        /*0030*/ 	.string	"Build cuda_12.9.r12.9/compiler.36037853_0"
        /*0030*/ 	.string	"-v  -suppress-debug-info  -lineinfo  -arch sm_100a "



//--------------------- .note.nv.cuver            --------------------------
	.section	.note.nv.cuver,"",@"SHT_NOTE"
	.sectionflags	@"SHF_NOTE_NV_CUVER"
        /*0018*/ 	.short	0x0001
        /*001a*/ 	.short	0x0064
        /*001c*/ 	.short	0x0001
        /*001e*/ 	.short	0x0000
        /*0020*/ 	.short	0x0001
        /*0022*/ 	.short	0x0000


//--------------------- .nv.info                  --------------------------
	.section	.nv.info,"",@"SHT_CUDA_INFO"
	.align	4


	//----- nvinfo : EIATTR_REGCOUNT
	.align		4
        /*0000*/ 	.byte	0x04, 0x2f
        /*0002*/ 	.short	(.L_4 - .L_3)
	.align		4
.L_3:
        /*0004*/ 	.word	index@(gluon_mma)
        /*0008*/ 	.word	0x000000cd


	//----- nvinfo : EIATTR_FRAME_SIZE
	.align		4
.L_4:
        /*000c*/ 	.byte	0x04, 0x11
        /*000e*/ 	.short	(.L_6 - .L_5)
	.align		4
.L_5:
        /*0010*/ 	.word	index@($__internal_2_$__cuda_sm10x_tcgen05_guardrail_trap_unallocated_columns_being_dealloced)
        /*0014*/ 	.word	0x00000000


	//----- nvinfo : EIATTR_FRAME_SIZE
	.align		4
.L_6:
        /*0018*/ 	.byte	0x04, 0x11
        /*001a*/ 	.short	(.L_8 - .L_7)
	.align		4
.L_7:
        /*001c*/ 	.word	index@($__internal_1_$__cuda_sm10x_tcgen05_guardrail_trap_phase_invalid_during_alloc)
        /*0020*/ 	.word	0x00000000


	//----- nvinfo : EIATTR_FRAME_SIZE
	.align		4
.L_8:
        /*0024*/ 	.byte	0x04, 0x11
        /*0026*/ 	.short	(.L_10 - .L_9)
	.align		4
.L_9:
        /*0028*/ 	.word	index@($__internal_0_$__cuda_sm10x_tcgen05_guardrail_trap_col_being_dealloced_not_returned_by_alloc)
        /*002c*/ 	.word	0x00000000


	//----- nvinfo : EIATTR_FRAME_SIZE
	.align		4
.L_10:
        /*0030*/ 	.byte	0x04, 0x11
        /*0032*/ 	.short	(.L_12 - .L_11)
	.align		4
.L_11:
        /*0034*/ 	.word	index@(gluon_mma)
        /*0038*/ 	.word	0x00000000


	//----- nvinfo : EIATTR_MIN_STACK_SIZE
	.align		4
.L_12:
        /*003c*/ 	.byte	0x04, 0x12
        /*003e*/ 	.short	(.L_14 - .L_13)
	.align		4
.L_13:
        /*0040*/ 	.word	index@(gluon_mma)
        /*0044*/ 	.word	0x00000000
.L_14:


//--------------------- .nv.info.gluon_mma        --------------------------
	.section	.nv.info.gluon_mma,"",@"SHT_CUDA_INFO"
	.sectionflags	@""
	.align	4


	//----- nvinfo : EIATTR_CUDA_API_VERSION
	.align		4
        /*0000*/ 	.byte	0x04, 0x37
        /*0002*/ 	.short	(.L_16 - .L_15)
.L_15:
        /*0004*/ 	.word	0x00000081


	//----- nvinfo : EIATTR_KPARAM_INFO
	.align		4
.L_16:
        /*0008*/ 	.byte	0x04, 0x17
        /*000a*/ 	.short	(.L_18 - .L_17)
.L_17:
        /*000c*/ 	.word	0x00000000
        /*0010*/ 	.short	0x0004
        /*0012*/ 	.short	0x0020
        /*0014*/ 	.byte	0x00, 0xf4, 0x21, 0x00


	//----- nvinfo : EIATTR_KPARAM_INFO
	.align		4
.L_18:
        /*0018*/ 	.byte	0x04, 0x17
        /*001a*/ 	.short	(.L_20 - .L_19)
.L_19:
        /*001c*/ 	.word	0x00000000
        /*0020*/ 	.short	0x0003
        /*0022*/ 	.short	0x0018
        /*0024*/ 	.byte	0x00, 0xf4, 0x21, 0x00


	//----- nvinfo : EIATTR_KPARAM_INFO
	.align		4
.L_20:
        /*0028*/ 	.byte	0x04, 0x17
        /*002a*/ 	.short	(.L_22 - .L_21)
.L_21:
        /*002c*/ 	.word	0x00000000
        /*0030*/ 	.short	0x0002
        /*0032*/ 	.short	0x0010
        /*0034*/ 	.byte	0x00, 0xf4, 0x21, 0x00


	//----- nvinfo : EIATTR_KPARAM_INFO
	.align		4
.L_22:
        /*0038*/ 	.byte	0x04, 0x17
        /*003a*/ 	.short	(.L_24 - .L_23)
.L_23:
        /*003c*/ 	.word	0x00000000
        /*0040*/ 	.short	0x0001
        /*0042*/ 	.short	0x0008
        /*0044*/ 	.byte	0x00, 0xf4, 0x21, 0x00


	//----- nvinfo : EIATTR_KPARAM_INFO
	.align		4
.L_24:
        /*0048*/ 	.byte	0x04, 0x17
        /*004a*/ 	.short	(.L_26 - .L_25)
.L_25:
        /*004c*/ 	.word	0x00000000
        /*0050*/ 	.short	0x0000
        /*0052*/ 	.short	0x0000
        /*0054*/ 	.byte	0x00, 0xf4, 0x21, 0x00


	//----- nvinfo : EIATTR_AT_ENTRY_FRAGMENTS
	.align		4
.L_26:
        /*0058*/ 	.byte	0x04, 0x4f
        /*005a*/ 	.short	(.L_28 - .L_27)


	//   ....[0]....
.L_27:
        /*005c*/ 	.word	0x00000004


	//----- nvinfo : EIATTR_RESERVED_SMEM_USED
	.align		4
.L_28:
        /*0060*/ 	.byte	0x01, 0x41
	.zero		2


	//----- nvinfo : EIATTR_SPARSE_MMA_MASK
	.align		4
        /*0064*/ 	.byte	0x03, 0x50
        /*0066*/ 	.short	0x0000


	//----- nvinfo : EIATTR_TCGEN05_1CTA_USED
	.align		4
        /*0068*/ 	.byte	0x01, 0x51
	.zero		2


	//----- nvinfo : EIATTR_MAXREG_COUNT
	.align		4
        /*006c*/ 	.byte	0x03, 0x1b
        /*006e*/ 	.short	0x00ff


	//----- nvinfo : EIATTR_NUM_BARRIERS
	.align		4
        /*0070*/ 	.byte	0x02, 0x4c
        /*0072*/ 	.byte	0x01
	.zero		1


	//----- nvinfo : EIATTR_INT_WARP_WIDE_INSTR_OFFSETS
	.align		4
        /*0074*/ 	.byte	0x04, 0x31
        /*0076*/ 	.short	(.L_30 - .L_29)


	//   ....[0]....
.L_29:
        /*0078*/ 	.word	0x00001e40


	//   ....[1]....
        /*007c*/ 	.word	0x00002050


	//   ....[2]....
        /*0080*/ 	.word	0x00002a60


	//   ....[3]....
        /*0084*/ 	.word	0x00002a70


	//   ....[4]....
        /*0088*/ 	.word	0x00003c30


	//   ....[5]....
        /*008c*/ 	.word	0x00003c80


	//----- nvinfo : EIATTR_COOP_GROUP_MASK_REGIDS
	.align		4
.L_30:
        /*0090*/ 	.byte	0x04, 0x29
        /*0092*/ 	.short	(.L_32 - .L_31)


	//   ....[0]....
.L_31:
        /*0094*/ 	.word	0xffffffff


	//   ....[1]....
        /*0098*/ 	.word	0xffffffff


	//   ....[2]....
        /*009c*/ 	.word	0xffffffff


	//   ....[3]....
        /*00a0*/ 	.word	0xffffffff


	//----- nvinfo : EIATTR_COOP_GROUP_INSTR_OFFSETS
	.align		4
.L_32:
        /*00a4*/ 	.byte	0x04, 0x28
        /*00a6*/ 	.short	(.L_34 - .L_33)


	//   ....[0]....
.L_33:
        /*00a8*/ 	.word	0x00000050


	//   ....[1]....
        /*00ac*/ 	.word	0x00000310


	//   ....[2]....
        /*00b0*/ 	.word	0x00003ac0


	//   ....[3]....
        /*00b4*/ 	.word	0x00003d30


	//----- nvinfo : EIATTR_VRC_CTA_INIT_COUNT
	.align		4
.L_34:
        /*00b8*/ 	.byte	0x02, 0x4a
        /*00ba*/ 	.byte	0x80
	.zero		1


	//----- nvinfo : EIATTR_MBARRIER_INSTR_OFFSETS
	.align		4
        /*00bc*/ 	.byte	0x04, 0x39
        /*00be*/ 	.short	(.L_36 - .L_35)


	//   ....[0]....
.L_35:
        /*00c0*/ 	.word	0x000026c0
        /*00c4*/ 	.word	0x000000ff
        /*00c8*/ 	.word	0x0000a000
        /*00cc*/ 	.short	0x0100
        /*00ce*/ 	.byte	0x0c
	.zero		1


	//   ....[1]....
        /*00d0*/ 	.word	0x00002b00
        /*00d4*/ 	.word	0x000000ff
        /*00d8*/ 	.word	0x0000a000
        /*00dc*/ 	.short	0x010a
        /*00de*/ 	.byte	0x0c
	.zero		1


	//   ....[2]....
        /*00e0*/ 	.word	0x00002c30
        /*00e4*/ 	.word	0x000000ff
        /*00e8*/ 	.word	0x0000a000
        /*00ec*/ 	.short	0x0108
        /*00ee*/ 	.byte	0x0c
	.zero		1


	//   ....[3]....
        /*00f0*/ 	.word	0x00003d50
        /*00f4*/ 	.word	0x000000ff
        /*00f8*/ 	.word	0x0000a000
        /*00fc*/ 	.short	0x010a
        /*00fe*/ 	.byte	0x0c
	.zero		1


	//----- nvinfo : EIATTR_NUM_MBARRIERS
	.align		4
.L_36:
        /*0100*/ 	.byte	0x03, 0x38
        /*0102*/ 	.short	0x0001


	//----- nvinfo : EIATTR_EXIT_INSTR_OFFSETS
	.align		4
        /*0104*/ 	.byte	0x04, 0x1c
        /*0106*/ 	.short	(.L_38 - .L_37)


	//   ....[0]....
.L_37:
        /*0108*/ 	.word	0x00003d40


	//----- nvinfo : EIATTR_REQNTID
	.align		4
.L_38:
        /*010c*/ 	.byte	0x04, 0x10
        /*010e*/ 	.short	(.L_40 - .L_39)
.L_39:
        /*0110*/ 	.word	0x00000100
        /*0114*/ 	.word	0x00000001
        /*0118*/ 	.word	0x00000001


	//----- nvinfo : EIATTR_CRS_STACK_SIZE
	.align		4
.L_40:
        /*011c*/ 	.byte	0x04, 0x1e
        /*011e*/ 	.short	(.L_42 - .L_41)
.L_41:
        /*0120*/ 	.word	0x00000000


	//----- nvinfo : EIATTR_CBANK_PARAM_SIZE
	.align		4
.L_42:
        /*0124*/ 	.byte	0x03, 0x19
        /*0126*/ 	.short	0x0028


	//----- nvinfo : EIATTR_PARAM_CBANK
	.align		4
        /*0128*/ 	.byte	0x04, 0x0a
        /*012a*/ 	.short	(.L_44 - .L_43)
	.align		4
.L_43:
        /*012c*/ 	.word	index@(.nv.constant0.gluon_mma)
        /*0130*/ 	.short	0x0380
        /*0132*/ 	.short	0x0028


	//----- nvinfo : EIATTR_SW_WAR
	.align		4
.L_44:
        /*0134*/ 	.byte	0x04, 0x36
        /*0136*/ 	.short	(.L_46 - .L_45)
.L_45:
        /*0138*/ 	.word	0x00000008
.L_46:


//--------------------- .nv.compat                --------------------------
	.section	.nv.compat,"",@"SHT_CUDA_COMPAT_INFO"
	.align	4
        /*0000*/ 	.byte	0x02, 0x02, 0x02, 0x00, 0x02, 0x05, 0x05, 0x00, 0x02, 0x03, 0x00, 0x00, 0x02, 0x06, 0x01, 0x00


//--------------------- .nv.callgraph             --------------------------
	.section	.nv.callgraph,"",@"SHT_CUDA_CALLGRAPH"
	.align	4
	.sectionentsize	8
	.align		4
        /*0000*/ 	.word	0x00000000
	.align		4
        /*0004*/ 	.word	0xffffffff
	.align		4
        /*0008*/ 	.word	0x00000000
	.align		4
        /*000c*/ 	.word	0xfffffffe
	.align		4
        /*0010*/ 	.word	0x00000000
	.align		4
        /*0014*/ 	.word	0xfffffffd
	.align		4
        /*0018*/ 	.word	0x00000000
	.align		4
        /*001c*/ 	.word	0xfffffffc


//--------------------- .text.gluon_mma           --------------------------
	.section	.text.gluon_mma,"ax",@progbits
	.align	128
        .global         gluon_mma
        .type           gluon_mma,@function
        .size           gluon_mma,(.L_x_15 - gluon_mma)
        .other          gluon_mma,@"STO_CUDA_ENTRY STV_DEFAULT"
gluon_mma:
.text.gluon_mma:
[----:B------:R-:W0:Y:S01]  /*0000*/  LDC R1, c[0x0][0x37c] ;  /* 0x0000df00ff017b82 */ /* 0x000e220000000800 */
[----:B------:R-:W1:Y:S02]  /*0010*/  S2R R98, SR_TID.X ;  /* 0x0000000000627919 */ /* 0x000e640000002100 */
[----:B-1----:R-:W-:-:S13]  /*0020*/  ISETP.GE.U32.AND P1, PT, R98, 0x20, PT ;  /* 0x000000206200780c */ /* 0x002fda0003f26070 */
[----:B------:R-:W-:Y:S05]  /*0030*/  @P1 BRA `(.L_x_0) ;  /* 0x0000000000b81947 */ /* 0x000fea0003800000 */
[----:B------:R-:W1:Y:S01]  /*0040*/  S2UR UR6, SR_CgaCtaId ;  /* 0x00000000000679c3 */ /* 0x000e620000008800 */
[----:B------:R-:W-:Y:S01]  /*0050*/  NOP ;  /* 0x0000000000007918 */ /* 0x000fe20000000000 */
[----:B------:R-:W-:Y:S02]  /*0060*/  UMOV UR4, 0x40 ;  /* 0x0000004000047882 */ /* 0x000fe40000000000 */
[----:B-1----:R-:W-:-:S09]  /*0070*/  ULEA UR4, UR6, UR4, 0x18 ;  /* 0x0000000406047291 */ /* 0x002fd2000f8ec0ff */
[----:B------:R-:W1:Y:S01]  /*0080*/  LDS.U8 R0, [UR4] ;  /* 0x00000004ff007984 */ /* 0x000e620008000000 */
[----:B------:R-:W-:Y:S02]  /*0090*/  UMOV UR4, 0x400 ;  /* 0x0000040000047882 */ /* 0x000fe40000000000 */
[----:B------:R-:W-:Y:S01]  /*00a0*/  ULEA UR4, UR6, UR4, 0x18 ;  /* 0x0000000406047291 */ /* 0x000fe2000f8ec0ff */
[----:B-1----:R-:W-:-:S13]  /*00b0*/  ISETP.NE.AND P0, PT, R0, RZ, PT ;  /* 0x000000ff0000720c */ /* 0x002fda0003f05270 */
[----:B------:R-:W-:Y:S05]  /*00c0*/  @P0 BRA `(.L_x_1) ;  /* 0x00000000007c0947 */ /* 0x000fea0003800000 */
[----:B------:R-:W-:-:S13]  /*00d0*/  ELECT P0, URZ, PT ;  /* 0x0000000000ff782f */ /* 0x000fda0003800000 */
[----:B------:R-:W-:Y:S05]  /*00e0*/  @!P0 BRA `(.L_x_2) ;  /* 0x0000000000848947 */ /* 0x000fea0003800000 */
[----:B------:R-:W-:Y:S01]  /*00f0*/  UMOV UR5, 0x4 ;  /* 0x0000000400057882 */ /* 0x000fe20000000000 */
[----:B------:R-:W-:Y:S02]  /*0100*/  IMAD.MOV.U32 R4, RZ, RZ, 0x1 ;  /* 0x00000001ff047424 */ /* 0x000fe400078e00ff */
[----:B------:R-:W-:Y:S02]  /*0110*/  IMAD.MOV.U32 R5, RZ, RZ, 0xf ;  /* 0x0000000fff057424 */ /* 0x000fe400078e00ff */
[----:B------:R-:W-:Y:S04]  /*0120*/  DEPBAR.LE SB1, 0x36 ;  /* 0x00009d800000791a */ /* 0x000fe80000000000 */
[----:B------:R-:W1:Y:S02]  /*0130*/  UTCATOMSWS.FIND_AND_SET.ALIGN UP0, UR5, UR5 ;  /* 0x00000005000575e3 */ /* 0x000e640008000800 */
[----:B-1----:R-:W-:-:S04]  /*0140*/  PLOP3.LUT P0, PT, PT, PT, UP0, 0x80, 0x8 ;  /* 0x000000000008781c */ /* 0x002fc80003f0f008 */
[----:B------:R-:W-:-:S04]  /*0150*/  SEL R0, RZ, 0xffffffff, !P0 ;  /* 0xffffffffff007807 */ /* 0x000fc80004000000 */
[----:B------:R-:W-:Y:S01]  /*0160*/  ISETP.NE.AND P0, PT, R0, RZ, PT ;  /* 0x000000ff0000720c */ /* 0x000fe20003f05270 */
[----:B------:R-:W-:-:S12]  /*0170*/  IMAD.U32 R0, RZ, RZ, UR5 ;  /* 0x00000005ff007e24 */ /* 0x000fd8000f8e00ff */
[----:B------:R-:W-:Y:S05]  /*0180*/  @P0 BRA `(.L_x_3) ;  /* 0x0000000000240947 */ /* 0x000fea0003800000 */
.L_x_4:
[----:B------:R-:W-:Y:S05]  /*0190*/  NANOSLEEP 0x64 ;  /* 0x000000640000795d */ /* 0x000fea0003800000 */
[----:B------:R-:W-:-:S05]  /*01a0*/  UMOV UR5, 0x4 ;  /* 0x0000000400057882 */ /* 0x000fca0000000000 */
[----:B------:R-:W-:Y:S04]  /*01b0*/  DEPBAR.LE SB1, 0x36 ;  /* 0x00009d800000791a */ /* 0x000fe80000000000 */
[----:B------:R-:W1:Y:S02]  /*01c0*/  UTCATOMSWS.FIND_AND_SET.ALIGN UP0, UR5, UR5 ;  /* 0x00000005000575e3 */ /* 0x000e640008000800 */
[----:B-1----:R-:W-:-:S04]  /*01d0*/  PLOP3.LUT P0, PT, PT, PT, UP0, 0x80, 0x8 ;  /* 0x000000000008781c */ /* 0x002fc80003f0f008 */
[----:B------:R-:W-:-:S04]  /*01e0*/  SEL R0, RZ, 0xffffffff, !P0 ;  /* 0xffffffffff007807 */ /* 0x000fc80004000000 */
[----:B------:R-:W-:Y:S01]  /*01f0*/  ISETP.NE.AND P0, PT, R0, RZ, PT ;  /* 0x000000ff0000720c */ /* 0x000fe20003f05270 */
[----:B------:R-:W-:-:S12]  /*0200*/  IMAD.U32 R0, RZ, RZ, UR5 ;  /* 0x00000005ff007e24 */ /* 0x000fd8000f8e00ff */
[----:B------:R-:W-:Y:S05]  /*0210*/  @!P0 BRA `(.L_x_4) ;  /* 0xfffffffc00dc8947 */ /* 0x000fea000383ffff */
.L_x_3:
[C---:B------:R-:W-:Y:S01]  /*0220*/  VIADD R3, R0.reuse, 0x10 ;  /* 0x0000001000037836 */ /* 0x040fe20000000000 */
[----:B------:R-:W-:Y:S01]  /*0230*/  UMOV UR5, 0x50 ;  /* 0x0000005000057882 */ /* 0x000fe20000000000 */
[----:B------:R-:W-:Y:S01]  /*0240*/  SHF.L.U32 R2, R5, R0, RZ ;  /* 0x0000000005027219 */ /* 0x000fe200000006ff */
[----:B------:R-:W-:Y:S01]  /*0250*/  ULEA UR5, UR6, UR5, 0x18 ;  /* 0x0000000506057291 */ /* 0x000fe2000f8ec0ff */
[----:B------:R-:W-:Y:S01]  /*0260*/  IMAD.SHL.U32 R0, R0, 0x20, RZ ;  /* 0x0000002000007824 */ /* 0x000fe200078e00ff */
[----:B------:R-:W-:-:S04]  /*0270*/  SHF.L.U32 R3, R4, R3, RZ ;  /* 0x0000000304037219 */ /* 0x000fc800000006ff */
[----:B------:R-:W-:-:S05]  /*0280*/  LOP3.LUT R2, R3, R2, RZ, 0xfc, !PT ;  /* 0x0000000203027212 */ /* 0x000fca00078efcff */
[----:B------:R1:W-:Y:S04]  /*0290*/  ATOMS.OR RZ, [UR5], R2 ;  /* 0x00000002ffff798c */ /* 0x0003e8000b000005 */
[----:B------:R1:W-:Y:S01]  /*02a0*/  STS [UR4], R0 ;  /* 0x00000000ff007988 */ /* 0x0003e20008000804 */
[----:B------:R-:W-:Y:S05]  /*02b0*/  BRA `(.L_x_2) ;  /* 0x0000000000107947 */ /* 0x000fea0003800000 */
.L_x_1:
[----:B------:R-:W-:Y:S01]  /*02c0*/  IMAD.MOV.U32 R0, RZ, RZ, -0x1 ;  /* 0xffffffffff007424 */ /* 0x000fe200078e00ff */
[----:B------:R-:W-:-:S04]  /*02d0*/  MOV R2, 0x300 ;  /* 0x0000030000027802 */ /* 0x000fc80000000f00 */
[----:B------:R1:W-:Y:S03]  /*02e0*/  STS [UR4], R0 ;  /* 0x00000000ff007988 */ /* 0x0003e60008000804 */
[----:B01----:R-:W-:Y:S05]  /*02f0*/  CALL.REL.NOINC `($__internal_1_$__cuda_sm10x_tcgen05_guardrail_trap_phase_invalid_during_alloc) ;  /* 0x0000003800ac7944 */ /* 0x003fea0003c00000 */
.L_x_2:
[----:B------:R-:W-:Y:S05]  /*0300*/  WARPSYNC.ALL ;  /* 0x0000000000007948 */ /* 0x000fea0003800000 */
[----:B------:R-:W-:Y:S01]  /*0310*/  NOP ;  /* 0x0000000000007918 */ /* 0x000fe20000000000 */
.L_x_0:
[----:B------:R-:W2:Y:S08]  /*0320*/  S2UR UR6, SR_CgaCtaId ;  /* 0x00000000000679c3 */ /* 0x000eb00000008800 */
[----:B------:R-:W-:Y:S01]  /*0330*/  BAR.SYNC.DEFER_BLOCKING 0x0 ;  /* 0x0000000000007b1d */ /* 0x000fe20000010000 */
[----:B------:R-:W-:Y:S02]  /*0340*/  LOP3.LUT R97, R98, 0xe0, RZ, 0xc0, !PT ;  /* 0x000000e062617812 */ /* 0x000fe400078ec0ff */
[----:B------:R-:W-:-:S02]  /*0350*/  SHF.R.U32.HI R94, RZ, 0x5, R98 ;  /* 0x00000005ff5e7819 */ /* 0x000fc40000011662 */
[----:B------:R-:W-:Y:S01]  /*0360*/  LOP3.LUT R96, R98, 0x1f, RZ, 0xc0, !PT ;  /* 0x0000001f62607812 */ /* 0x000fe200078ec0ff */
[----:B------:R-:W3:Y:S01]  /*0370*/  LDCU.128 UR8, c[0x0][0x380] ;  /* 0x00007000ff0877ac */ /* 0x000ee20008000c00 */
[----:B------:R-:W-:Y:S01]  /*0380*/  IMAD.SHL.U32 R21, R97, 0x4, RZ ;  /* 0x0000000461157824 */ /* 0x000fe200078e00ff */
[----:B------:R-:W-:Y:S01]  /*0390*/  SGXT.U32 R94, R94, 0x3 ;  /* 0x000000035e5e781a */ /* 0x000fe20000000000 */
[----:B------:R-:W-:Y:S01]  /*03a0*/  UMOV UR4, 0x400 ;  /* 0x0000040000047882 */ /* 0x000fe20000000000 */
[----:B------:R-:W4:Y:S02]  /*03b0*/  LDCU.64 UR14, c[0x0][0x358] ;  /* 0x00006b00ff0e77ac */ /* 0x000f240008000a00 */
[C---:B------:R-:W-:Y:S02]  /*03c0*/  LOP3.LUT R95, R94.reuse, 0x8, RZ, 0xfc, !PT ;  /* 0x000000085e5f7812 */ /* 0x040fe400078efcff */
[----:B-1----:R-:W-:Y:S01]  /*03d0*/  LOP3.LUT R0, R94, 0x10, RZ, 0xfc, !PT ;  /* 0x000000105e007812 */ /* 0x002fe200078efcff */
[----:B--2---:R-:W-:Y:S01]  /*03e0*/  ULEA UR12, UR6, UR4, 0x18 ;  /* 0x00000004060c7291 */ /* 0x004fe2000f8ec0ff */
[----:B---3--:R-:W-:-:S02]  /*03f0*/  IADD3 R4, P2, P3, R96, UR8, R21 ;  /* 0x0000000860047c10 */ /* 0x008fc4000fb5e015 */
[C---:B------:R-:W-:Y:S02]  /*0400*/  LEA R7, P0, R95.reuse, UR8, 0x7 ;  /* 0x000000085f077c11 */ /* 0x040fe4000f8038ff */
[----:B------:R-:W-:Y:S02]  /*0410*/  IADD3.X R5, PT, PT, RZ, UR9, RZ, P2, P3 ;  /* 0x00000009ff057c10 */ /* 0x000fe400097e64ff */
[----:B------:R-:W-:Y:S02]  /*0420*/  LEA R9, P2, R0, UR8, 0x7 ;  /* 0x0000000800097c11 */ /* 0x000fe4000f8438ff */
[----:B------:R-:W1:Y:S01]  /*0430*/  LDS R23, [UR12] ;  /* 0x0000000cff177984 */ /* 0x000e620008000800 */
[----:B------:R-:W-:Y:S02]  /*0440*/  LEA.HI.X R3, R95, UR9, RZ, 0x7, P0 ;  /* 0x000000095f037c11 */ /* 0x000fe400080f3cff */
[----:B------:R-:W-:Y:S01]  /*0450*/  IADD3 R8, P0, PT, R96, R9, RZ ;  /* 0x0000000960087210 */ /* 0x000fe20007f1e0ff */
[----:B------:R-:W-:Y:S01]  /*0460*/  BAR.SYNC.DEFER_BLOCKING 0x0 ;  /* 0x0000000000007b1d */ /* 0x000fe20000010000 */
[----:B------:R-:W-:-:S02]  /*0470*/  LEA.HI.X R2, R0, UR9, RZ, 0x7, P2 ;  /* 0x0000000900027c11 */ /* 0x000fc400090f3cff */
[----:B------:R-:W-:-:S03]  /*0480*/  IADD3 R6, P3, PT, R96, R7, RZ ;  /* 0x0000000760067210 */ /* 0x000fc60007f7e0ff */
[----:B------:R-:W-:Y:S01]  /*0490*/  IMAD.X R9, RZ, RZ, R2, P0 ;  /* 0x000000ffff097224 */ /* 0x000fe200000e0602 */
[C---:B------:R-:W-:Y:S01]  /*04a0*/  LOP3.LUT R2, R94.reuse, 0x18, RZ, 0xfc, !PT ;  /* 0x000000185e027812 */ /* 0x040fe200078efcff */
[----:B------:R-:W-:Y:S01]  /*04b0*/  IMAD.X R7, RZ, RZ, R3, P3 ;  /* 0x000000ffff077224 */ /* 0x000fe200018e0603 */
[----:B------:R-:W-:Y:S02]  /*04c0*/  LOP3.LUT R3, R94, 0x20, RZ, 0xfc, !PT ;  /* 0x000000205e037812 */ /* 0x000fe400078efcff */
[----:B------:R-:W-:Y:S02]  /*04d0*/  LEA R11, P0, R2, UR8, 0x7 ;  /* 0x00000008020b7c11 */ /* 0x000fe4000f8038ff */
[C---:B------:R-:W-:Y:S02]  /*04e0*/  LOP3.LUT R68, R94.reuse, 0x28, RZ, 0xfc, !PT ;  /* 0x000000285e447812 */ /* 0x040fe400078efcff */
[----:B------:R-:W-:Y:S01]  /*04f0*/  LOP3.LUT R69, R94, 0x30, RZ, 0xfc, !PT ;  /* 0x000000305e457812 */ /* 0x000fe200078efcff */
[----:B----4-:R-:W5:Y:S04]  /*0500*/  LDG.E.U8 R140, desc[UR14][R4.64] ;  /* 0x0000000e048c7981 */ /* 0x010f68000c1e1100 */
[----:B------:R-:W5:Y:S04]  /*0510*/  LDG.E.U8 R14, desc[UR14][R4.64+0x20] ;  /* 0x0000200e040e7981 */ /* 0x000f68000c1e1100 */
[----:B------:R-:W5:Y:S04]  /*0520*/  LDG.E.U8 R24, desc[UR14][R4.64+0x40] ;  /* 0x0000400e04187981 */ /* 0x000f68000c1e1100 */
[----:B------:R2:W5:Y:S04]  /*0530*/  LDG.E.U8 R25, desc[UR14][R4.64+0x60] ;  /* 0x0000600e04197981 */ /* 0x000568000c1e1100 */
[----:B------:R-:W5:Y:S04]  /*0540*/  LDG.E.U8 R144, desc[UR14][R6.64] ;  /* 0x0000000e06907981 */ /* 0x000f68000c1e1100 */
[----:B------:R-:W5:Y:S01]  /*0550*/  LDG.E.U8 R15, desc[UR14][R6.64+0x20] ;  /* 0x0000200e060f7981 */ /* 0x000f62000c1e1100 */
[----:B--2---:R-:W-:-:S02]  /*0560*/  IADD3 R4, P3, PT, R96, R11, RZ ;  /* 0x0000000b60047210 */ /* 0x004fc40007f7e0ff */
[C---:B------:R-:W-:Y:S01]  /*0570*/  LEA R5, P2, R3.reuse, UR8, 0x7 ;  /* 0x0000000803057c11 */ /* 0x040fe2000f8438ff */
[----:B------:R-:W5:Y:S01]  /*0580*/  LDG.E.U8 R26, desc[UR14][R6.64+0x40] ;  /* 0x0000400e061a7981 */ /* 0x000f62000c1e1100 */
[----:B------:R-:W-:Y:S02]  /*0590*/  LEA.HI.X R11, R2, UR9, RZ, 0x7, P0 ;  /* 0x00000009020b7c11 */ /* 0x000fe400080f3cff */
[----:B------:R-:W-:Y:S01]  /*05a0*/  LEA.HI.X R10, R3, UR9, RZ, 0x7, P2 ;  /* 0x00000009030a7c11 */ /* 0x000fe200090f3cff */
[----:B------:R2:W5:Y:S04]  /*05b0*/  LDG.E.U8 R27, desc[UR14][R6.64+0x60] ;  /* 0x0000600e061b7981 */ /* 0x000568000c1e1100 */
[----:B------:R-:W5:Y:S04]  /*05c0*/  LDG.E.U8 R146, desc[UR14][R8.64] ;  /* 0x0000000e08927981 */ /* 0x000f68000c1e1100 */
[----:B------:R-:W5:Y:S01]  /*05d0*/  LDG.E.U8 R17, desc[UR14][R8.64+0x20] ;  /* 0x0000200e08117981 */ /* 0x000f62000c1e1100 */
[----:B--2---:R-:W-:-:S02]  /*05e0*/  LEA R7, P0, R68, UR8, 0x7 ;  /* 0x0000000844077c11 */ /* 0x004fc4000f8038ff */
[----:B------:R-:W-:Y:S01]  /*05f0*/  IADD3 R6, P4, PT, R96, R5, RZ ;  /* 0x0000000560067210 */ /* 0x000fe20007f9e0ff */
[----:B------:R-:W-:Y:S01]  /*0600*/  IMAD.X R5, RZ, RZ, R11, P3 ;  /* 0x000000ffff057224 */ /* 0x000fe200018e060b */
[----:B------:R-:W-:Y:S01]  /*0610*/  LEA R11, P2, R69, UR8, 0x7 ;  /* 0x00000008450b7c11 */ /* 0x000fe2000f8438ff */
[----:B------:R-:W5:Y:S04]  /*0620*/  LDG.E.U8 R28, desc[UR14][R8.64+0x40] ;  /* 0x0000400e081c7981 */ /* 0x000f68000c1e1100 */
[----:B------:R2:W5:Y:S01]  /*0630*/  LDG.E.U8 R29, desc[UR14][R8.64+0x60] ;  /* 0x0000600e081d7981 */ /* 0x000562000c1e1100 */
[C---:B------:R-:W-:Y:S02]  /*0640*/  LOP3.LUT R70, R94.reuse, 0x38, RZ, 0xfc, !PT ;  /* 0x000000385e467812 */ /* 0x040fe400078efcff */
[----:B------:R-:W-:Y:S01]  /*0650*/  LOP3.LUT R71, R94, 0x40, RZ, 0xfc, !PT ;  /* 0x000000405e477812 */ /* 0x000fe200078efcff */
[----:B------:R-:W5:Y:S04]  /*0660*/  LDG.E.U8 R150, desc[UR14][R4.64] ;  /* 0x0000000e04967981 */ /* 0x000f68000c1e1100 */
[----:B------:R-:W5:Y:S01]  /*0670*/  LDG.E.U8 R18, desc[UR14][R4.64+0x20] ;  /* 0x0000200e04127981 */ /* 0x000f62000c1e1100 */
[----:B--2---:R-:W-:Y:S01]  /*0680*/  IADD3 R8, P3, PT, R96, R7, RZ ;  /* 0x0000000760087210 */ /* 0x004fe20007f7e0ff */
[----:B------:R-:W-:Y:S01]  /*0690*/  IMAD.X R7, RZ, RZ, R10, P4 ;  /* 0x000000ffff077224 */ /* 0x000fe200020e060a */
[----:B------:R-:W-:Y:S01]  /*06a0*/  LEA.HI.X R9, R68, UR9, RZ, 0x7, P0 ;  /* 0x0000000944097c11 */ /* 0x000fe200080f3cff */
[----:B------:R-:W5:Y:S01]  /*06b0*/  LDG.E.U8 R30, desc[UR14][R4.64+0x40] ;  /* 0x0000400e041e7981 */ /* 0x000f62000c1e1100 */
[----:B------:R-:W-:-:S02]  /*06c0*/  IADD3 R10, P0, PT, R96, R11, RZ ;  /* 0x0000000b600a7210 */ /* 0x000fc40007f1e0ff */
[----:B------:R-:W-:Y:S01]  /*06d0*/  LEA.HI.X R11, R69, UR9, RZ, 0x7, P2 ;  /* 0x00000009450b7c11 */ /* 0x000fe200090f3cff */
[----:B------:R2:W5:Y:S01]  /*06e0*/  LDG.E.U8 R31, desc[UR14][R4.64+0x60] ;  /* 0x0000600e041f7981 */ /* 0x000562000c1e1100 */
[----:B------:R-:W-:-:S03]  /*06f0*/  IMAD.X R9, RZ, RZ, R9, P3 ;  /* 0x000000ffff097224 */ /* 0x000fc600018e0609 */
[----:B------:R-:W-:Y:S01]  /*0700*/  IMAD.X R11, RZ, RZ, R11, P0 ;  /* 0x000000ffff0b7224 */ /* 0x000fe200000e060b */
[----:B------:R-:W5:Y:S01]  /*0710*/  LDG.E.U8 R148, desc[UR14][R6.64] ;  /* 0x0000000e06947981 */ /* 0x000f62000c1e1100 */
[----:B------:R-:W-:-:S03]  /*0720*/  LOP3.LUT R72, R94, 0x48, RZ, 0xfc, !PT ;  /* 0x000000485e487812 */ /* 0x000fc600078efcff */
[----:B------:R-:W5:Y:S01]  /*0730*/  LDG.E.U8 R19, desc[UR14][R6.64+0x20] ;  /* 0x0000200e06137981 */ /* 0x000f62000c1e1100 */
[----:B--2---:R-:W-:-:S03]  /*0740*/  LEA R5, P0, R70, UR8, 0x7 ;  /* 0x0000000846057c11 */ /* 0x004fc6000f8038ff */
[----:B------:R-:W5:Y:S01]  /*0750*/  LDG.E.U8 R32, desc[UR14][R6.64+0x40] ;  /* 0x0000400e06207981 */ /* 0x000f62000c1e1100 */
[----:B------:R-:W-:-:S03]  /*0760*/  IADD3 R4, P3, PT, R96, R5, RZ ;  /* 0x0000000560047210 */ /* 0x000fc60007f7e0ff */
[----:B------:R2:W5:Y:S01]  /*0770*/  LDG.E.U8 R33, desc[UR14][R6.64+0x60] ;  /* 0x0000600e06217981 */ /* 0x000562000c1e1100 */
[----:B------:R-:W-:Y:S02]  /*0780*/  LOP3.LUT R73, R94, 0x50, RZ, 0xfc, !PT ;  /* 0x000000505e497812 */ /* 0x000fe400078efcff */
[----:B------:R-:W-:Y:S01]  /*0790*/  LEA.HI.X R5, R70, UR9, RZ, 0x7, P0 ;  /* 0x0000000946057c11 */ /* 0x000fe200080f3cff */
[----:B------:R-:W5:Y:S04]  /*07a0*/  LDG.E.U8 R22, desc[UR14][R8.64] ;  /* 0x0000000e08167981 */ /* 0x000f68000c1e1100 */
[----:B------:R-:W5:Y:S01]  /*07b0*/  LDG.E.U8 R20, desc[UR14][R8.64+0x20] ;  /* 0x0000200e08147981 */ /* 0x000f62000c1e1100 */
[----:B--2---:R-:W-:-:S03]  /*07c0*/  LEA R7, P2, R71, UR8, 0x7 ;  /* 0x0000000847077c11 */ /* 0x004fc6000f8438ff */
[----:B------:R-:W5:Y:S01]  /*07d0*/  LDG.E.U8 R34, desc[UR14][R8.64+0x40] ;  /* 0x0000400e08227981 */ /* 0x000f62000c1e1100 */
[----:B------:R-:W-:-:S03]  /*07e0*/  IADD3 R6, P4, PT, R96, R7, RZ ;  /* 0x0000000760067210 */ /* 0x000fc60007f9e0ff */
[----:B------:R2:W5:Y:S01]  /*07f0*/  LDG.E.U8 R35, desc[UR14][R8.64+0x60] ;  /* 0x0000600e08237981 */ /* 0x000562000c1e1100 */
[----:B------:R-:W-:Y:S01]  /*0800*/  LEA.HI.X R7, R71, UR9, RZ, 0x7, P2 ;  /* 0x0000000947077c11 */ /* 0x000fe200090f3cff */
[----:B------:R-:W-:Y:S02]  /*0810*/  IMAD.X R5, RZ, RZ, R5, P3 ;  /* 0x000000ffff057224 */ /* 0x000fe400018e0605 */
[----:B------:R-:W5:Y:S04]  /*0820*/  LDG.E.U8 R152, desc[UR14][R10.64] ;  /* 0x0000000e0a987981 */ /* 0x000f68000c1e1100 */
[----:B------:R-:W5:Y:S01]  /*0830*/  LDG.E.U8 R16, desc[UR14][R10.64+0x20] ;  /* 0x0000200e0a107981 */ /* 0x000f62000c1e1100 */
[----:B--2---:R-:W-:-:S03]  /*0840*/  LEA R9, P0, R72, UR8, 0x7 ;  /* 0x0000000848097c11 */ /* 0x004fc6000f8038ff */
[----:B------:R-:W5:Y:S04]  /*0850*/  LDG.E.U8 R36, desc[UR14][R10.64+0x40] ;  /* 0x0000400e0a247981 */ /* 0x000f68000c1e1100 */
[----:B------:R2:W5:Y:S01]  /*0860*/  LDG.E.U8 R37, desc[UR14][R10.64+0x60] ;  /* 0x0000600e0a257981 */ /* 0x000562000c1e1100 */
[----:B------:R-:W-:Y:S02]  /*0870*/  IADD3 R8, P3, PT, R96, R9, RZ ;  /* 0x0000000960087210 */ /* 0x000fe40007f7e0ff */
[----:B------:R-:W-:Y:S01]  /*0880*/  LEA.HI.X R9, R72, UR9, RZ, 0x7, P0 ;  /* 0x0000000948097c11 */ /* 0x000fe200080f3cff */
[----:B------:R-:W-:Y:S01]  /*0890*/  IMAD.X R7, RZ, RZ, R7, P4 ;  /* 0x000000ffff077224 */ /* 0x000fe200020e0607 */
[----:B------:R-:W-:Y:S01]  /*08a0*/  LOP3.LUT R74, R94, 0x58, RZ, 0xfc, !PT ;  /* 0x000000585e4a7812 */ /* 0x000fe200078efcff */
[----:B------:R-:W5:Y:S01]  /*08b0*/  LDG.E.U8 R154, desc[UR14][R4.64] ;  /* 0x0000000e049a7981 */ /* 0x000f62000c1e1100 */
[----:B--2---:R-:W-:-:S03]  /*08c0*/  LEA R11, P2, R73, UR8, 0x7 ;  /* 0x00000008490b7c11 */ /* 0x004fc6000f8438ff */
[----:B------:R-:W5:Y:S01]  /*08d0*/  LDG.E.U8 R38, desc[UR14][R4.64+0x20] ;  /* 0x0000200e04267981 */ /* 0x000f62000c1e1100 */
[----:B------:R-:W-:-:S03]  /*08e0*/  IADD3 R10, P0, PT, R96, R11, RZ ;  /* 0x0000000b600a7210 */ /* 0x000fc60007f1e0ff */
[----:B------:R-:W5:Y:S01]  /*08f0*/  LDG.E.U8 R39, desc[UR14][R4.64+0x40] ;  /* 0x0000400e04277981 */ /* 0x000f62000c1e1100 */
[----:B------:R-:W-:Y:S02]  /*0900*/  LEA.HI.X R11, R73, UR9, RZ, 0x7, P2 ;  /* 0x00000009490b7c11 */ /* 0x000fe400090f3cff */
[C---:B------:R-:W-:Y:S01]  /*0910*/  LOP3.LUT R75, R94.reuse, 0x60, RZ, 0xfc, !PT ;  /* 0x000000605e4b7812 */ /* 0x040fe200078efcff */
[----:B------:R2:W5:Y:S02]  /*0920*/  LDG.E.U8 R40, desc[UR14][R4.64+0x60] ;  /* 0x0000600e04287981 */ /* 0x000564000c1e1100 */
[----:B------:R-:W-:Y:S02]  /*0930*/  IMAD.X R11, RZ, RZ, R11, P0 ;  /* 0x000000ffff0b7224 */ /* 0x000fe400000e060b */
        /* <DEDUP_REMOVED lines=89> */
[----:B------:R-:W-:Y:S01]  /*0ed0*/  IMAD.X R5, RZ, RZ, R5, P3 ;  /* 0x000000ffff057224 */ /* 0x000fe200018e0605 */
[----:B------:R-:W-:Y:S01]  /*0ee0*/  LEA R13, P2, R85, UR8, 0x7 ;  /* 0x00000008550d7c11 */ /* 0x000fe2000f8438ff */
[----:B------:R-:W5:Y:S01]  /*0ef0*/  LDG.E.U8 R176, desc[UR14][R10.64] ;  /* 0x0000000e0ab07981 */ /* 0x000f62000c1e1100 */
[----:B------:R-:W-:-:S03]  /*0f00*/  LOP3.LUT R86, R94, 0xb8, RZ, 0xfc, !PT ;  /* 0x000000b85e567812 */ /* 0x000fc600078efcff */
[----:B------:R-:W5:Y:S01]  /*0f10*/  LDG.E.U8 R104, desc[UR14][R10.64+0x20] ;  /* 0x0000200e0a687981 */ /* 0x000f62000c1e1100 */
[----:B--2---:R-:W-:-:S03]  /*0f20*/  LEA R9, P0, R84, UR8, 0x7 ;  /* 0x0000000854097c11 */ /* 0x004fc6000f8038ff */
[----:B------:R-:W5:Y:S01]  /*0f30*/  LDG.E.U8 R103, desc[UR14][R10.64+0x40] ;  /* 0x0000400e0a677981 */ /* 0x000f62000c1e1100 */
[----:B------:R-:W-:-:S03]  /*0f40*/  IADD3 R8, P3, PT, R96, R9, RZ ;  /* 0x0000000960087210 */ /* 0x000fc60007f7e0ff */
[----:B------:R2:W5:Y:S01]  /*0f50*/  LDG.E.U8 R108, desc[UR14][R10.64+0x60] ;  /* 0x0000600e0a6c7981 */ /* 0x000562000c1e1100 */
[----:B------:R-:W-:Y:S02]  /*0f60*/  LEA.HI.X R9, R84, UR9, RZ, 0x7, P0 ;  /* 0x0000000954097c11 */ /* 0x000fe400080f3cff */
[----:B------:R-:W-:Y:S01]  /*0f70*/  IADD3 R12, P0, PT, R96, R13, RZ ;  /* 0x0000000d600c7210 */ /* 0x000fe20007f1e0ff */
[----:B------:R-:W-:Y:S01]  /*0f80*/  IMAD.X R7, RZ, RZ, R7, P4 ;  /* 0x000000ffff077224 */ /* 0x000fe200020e0607 */
[C---:B------:R-:W-:Y:S01]  /*0f90*/  LOP3.LUT R87, R94.reuse, 0xc0, RZ, 0xfc, !PT ;  /* 0x000000c05e577812 */ /* 0x040fe200078efcff */
[----:B------:R-:W5:Y:S01]  /*0fa0*/  LDG.E.U8 R178, desc[UR14][R4.64] ;  /* 0x0000000e04b27981 */ /* 0x000f62000c1e1100 */
[----:B--2---:R-:W-:Y:S01]  /*0fb0*/  LEA.HI.X R10, R85, UR9, RZ, 0x7, P2 ;  /* 0x00000009550a7c11 */ /* 0x004fe200090f3cff */
[----:B------:R-:W-:Y:S01]  /*0fc0*/  IMAD.X R9, RZ, RZ, R9, P3 ;  /* 0x000000ffff097224 */ /* 0x000fe200018e0609 */
[----:B------:R-:W-:Y:S01]  /*0fd0*/  LOP3.LUT R88, R94, 0xc8, RZ, 0xfc, !PT ;  /* 0x000000c85e587812 */ /* 0x000fe200078efcff */
[----:B------:R-:W5:Y:S02]  /*0fe0*/  LDG.E.U8 R107, desc[UR14][R4.64+0x20] ;  /* 0x0000200e046b7981 */ /* 0x000f64000c1e1100 */
[----:B------:R-:W-:Y:S01]  /*0ff0*/  IMAD.X R13, RZ, RZ, R10, P0 ;  /* 0x000000ffff0d7224 */ /* 0x000fe200000e060a */
[----:B------:R-:W-:Y:S01]  /*1000*/  LEA R11, P0, R86, UR8, 0x7 ;  /* 0x00000008560b7c11 */ /* 0x000fe2000f8038ff */
[----:B------:R-:W5:Y:S01]  /*1010*/  LDG.E.U8 R106, desc[UR14][R4.64+0x40] ;  /* 0x0000400e046a7981 */ /* 0x000f62000c1e1100 */
[----:B------:R-:W-:-:S02]  /*1020*/  LOP3.LUT R89, R94, 0xd0, RZ, 0xfc, !PT ;  /* 0x000000d05e597812 */ /* 0x000fc400078efcff */
[----:B------:R-:W-:Y:S01]  /*1030*/  IADD3 R10, P3, PT, R96, R11, RZ ;  /* 0x0000000b600a7210 */ /* 0x000fe20007f7e0ff */
[----:B------:R2:W5:Y:S04]  /*1040*/  LDG.E.U8 R111, desc[UR14][R4.64+0x60] ;  /* 0x0000600e046f7981 */ /* 0x000568000c1e1100 */
[----:B------:R-:W5:Y:S04]  /*1050*/  LDG.E.U8 R180, desc[UR14][R6.64] ;  /* 0x0000000e06b47981 */ /* 0x000f68000c1e1100 */
[----:B------:R-:W5:Y:S01]  /*1060*/  LDG.E.U8 R110, desc[UR14][R6.64+0x20] ;  /* 0x0000200e066e7981 */ /* 0x000f62000c1e1100 */
[----:B--2---:R-:W-:-:S03]  /*1070*/  LEA R5, P2, R87, UR8, 0x7 ;  /* 0x0000000857057c11 */ /* 0x004fc6000f8438ff */
[----:B------:R-:W5:Y:S04]  /*1080*/  LDG.E.U8 R109, desc[UR14][R6.64+0x40] ;  /* 0x0000400e066d7981 */ /* 0x000f68000c1e1100 */
[----:B------:R2:W5:Y:S01]  /*1090*/  LDG.E.U8 R114, desc[UR14][R6.64+0x60] ;  /* 0x0000600e06727981 */ /* 0x000562000c1e1100 */
[----:B------:R-:W-:-:S03]  /*10a0*/  LEA.HI.X R4, R87, UR9, RZ, 0x7, P2 ;  /* 0x0000000957047c11 */ /* 0x000fc600090f3cff */
[----:B------:R-:W5:Y:S04]  /*10b0*/  LDG.E.U8 R182, desc[UR14][R8.64] ;  /* 0x0000000e08b67981 */ /* 0x000f68000c1e1100 */
[----:B------:R-:W5:Y:S01]  /*10c0*/  LDG.E.U8 R113, desc[UR14][R8.64+0x20] ;  /* 0x0000200e08717981 */ /* 0x000f62000c1e1100 */
[----:B--2---:R-:W-:Y:S02]  /*10d0*/  LEA.HI.X R6, R86, UR9, RZ, 0x7, P0 ;  /* 0x0000000956067c11 */ /* 0x004fe400080f3cff */
[----:B------:R-:W-:Y:S01]  /*10e0*/  LEA R7, P0, R88, UR8, 0x7 ;  /* 0x0000000858077c11 */ /* 0x000fe2000f8038ff */
[----:B------:R-:W5:Y:S02]  /*10f0*/  LDG.E.U8 R112, desc[UR14][R8.64+0x40] ;  /* 0x0000400e08707981 */ /* 0x000f64000c1e1100 */
[----:B------:R-:W-:-:S02]  /*1100*/  IMAD.X R11, RZ, RZ, R6, P3 ;  /* 0x000000ffff0b7224 */ /* 0x000fc400018e0606 */
[----:B------:R2:W5:Y:S01]  /*1110*/  LDG.E.U8 R115, desc[UR14][R8.64+0x60] ;  /* 0x0000600e08737981 */ /* 0x000562000c1e1100 */
[----:B------:R-:W-:Y:S02]  /*1120*/  IADD3 R6, P3, PT, R96, R7, RZ ;  /* 0x0000000760067210 */ /* 0x000fe40007f7e0ff */
[----:B------:R-:W-:Y:S01]  /*1130*/  LEA.HI.X R7, R88, UR9, RZ, 0x7, P0 ;  /* 0x0000000958077c11 */ /* 0x000fe200080f3cff */
[----:B------:R-:W5:Y:S01]  /*1140*/  LDG.E.U8 R184, desc[UR14][R12.64] ;  /* 0x0000000e0cb87981 */ /* 0x000f62000c1e1100 */
[C---:B------:R-:W-:Y:S02]  /*1150*/  LOP3.LUT R90, R94.reuse, 0xd8, RZ, 0xfc, !PT ;  /* 0x000000d85e5a7812 */ /* 0x040fe400078efcff */
[----:B------:R-:W-:Y:S01]  /*1160*/  LOP3.LUT R91, R94, 0xe0, RZ, 0xfc, !PT ;  /* 0x000000e05e5b7812 */ /* 0x000fe200078efcff */
[----:B------:R-:W5:Y:S01]  /*1170*/  LDG.E.U8 R117, desc[UR14][R12.64+0x20] ;  /* 0x0000200e0c757981 */ /* 0x000f62000c1e1100 */
[C---:B--2---:R-:W-:Y:S02]  /*1180*/  IADD3 R8, P4, PT, R96.reuse, R5, RZ ;  /* 0x0000000560087210 */ /* 0x044fe40007f9e0ff */
[C---:B------:R-:W-:Y:S01]  /*1190*/  LEA R5, P2, R89.reuse, UR8, 0x7 ;  /* 0x0000000859057c11 */ /* 0x040fe2000f8438ff */
[----:B------:R-:W5:Y:S02]  /*11a0*/  LDG.E.U8 R116, desc[UR14][R12.64+0x40] ;  /* 0x0000400e0c747981 */ /* 0x000f64000c1e1100 */
[----:B------:R-:W-:Y:S01]  /*11b0*/  IMAD.X R9, RZ, RZ, R4, P4 ;  /* 0x000000ffff097224 */ /* 0x000fe200020e0604 */
[----:B------:R-:W-:Y:S01]  /*11c0*/  IADD3 R4, P0, PT, R96, R5, RZ ;  /* 0x0000000560047210 */ /* 0x000fe20007f1e0ff */
[----:B------:R-:W-:Y:S01]  /*11d0*/  IMAD.X R7, RZ, RZ, R7, P3 ;  /* 0x000000ffff077224 */ /* 0x000fe200018e0607 */
[----:B------:R-:W-:Y:S01]  /*11e0*/  LEA.HI.X R5, R89, UR9, RZ, 0x7, P2 ;  /* 0x0000000959057c11 */ /* 0x000fe200090f3cff */
[----:B------:R2:W5:Y:S01]  /*11f0*/  LDG.E.U8 R119, desc[UR14][R12.64+0x60] ;  /* 0x0000600e0c777981 */ /* 0x000562000c1e1100 */
[----:B------:R-:W-:-:S03]  /*1200*/  LOP3.LUT R92, R94, 0xe8, RZ, 0xfc, !PT ;  /* 0x000000e85e5c7812 */ /* 0x000fc600078efcff */
        /* <DEDUP_REMOVED lines=8> */
[----:B------:R-:W-:-:S03]  /*1290*/  LOP3.LUT R94, R94, 0xf8, RZ, 0xfc, !PT ;  /* 0x000000f85e5e7812 */ /* 0x000fc600078efcff */
[----:B------:R-:W5:Y:S04]  /*12a0*/  LDG.E.U8 R190, desc[UR14][R6.64] ;  /* 0x0000000e06be7981 */ /* 0x000f68000c1e1100 */
[----:B------:R-:W5:Y:S01]  /*12b0*/  LDG.E.U8 R124, desc[UR14][R6.64+0x20] ;  /* 0x0000200e067c7981 */ /* 0x000f62000c1e1100 */
[----:B--2---:R-:W-:-:S03]  /*12c0*/  LEA R11, P5, R91, UR8, 0x7 ;  /* 0x000000085b0b7c11 */ /* 0x004fc6000f8a38ff */
[----:B------:R-:W5:Y:S04]  /*12d0*/  LDG.E.U8 R126, desc[UR14][R6.64+0x40] ;  /* 0x0000400e067e7981 */ /* 0x000f68000c1e1100 */
[----:B------:R2:W5:Y:S01]  /*12e0*/  LDG.E.U8 R128, desc[UR14][R6.64+0x60] ;  /* 0x0000600e06807981 */ /* 0x000562000c1e1100 */
[----:B------:R-:W-:-:S03]  /*12f0*/  IADD3 R10, P4, PT, R96, R11, RZ ;  /* 0x0000000b600a7210 */ /* 0x000fc60007f9e0ff */
[----:B------:R-:W5:Y:S04]  /*1300*/  LDG.E.U8 R192, desc[UR14][R4.64] ;  /* 0x0000000e04c07981 */ /* 0x000f68000c1e1100 */
[----:B------:R-:W5:Y:S01]  /*1310*/  LDG.E.U8 R127, desc[UR14][R4.64+0x20] ;  /* 0x0000200e047f7981 */ /* 0x000f62000c1e1100 */
[----:B--2---:R-:W-:-:S03]  /*1320*/  LEA.HI.X R6, R90, UR9, RZ, 0x7, P2 ;  /* 0x000000095a067c11 */ /* 0x004fc600090f3cff */
[----:B------:R-:W5:Y:S01]  /*1330*/  LDG.E.U8 R129, desc[UR14][R4.64+0x40] ;  /* 0x0000400e04817981 */ /* 0x000f62000c1e1100 */
[----:B------:R-:W-:-:S03]  /*1340*/  LEA R7, P3, R93, UR8, 0x7 ;  /* 0x000000085d077c11 */ /* 0x000fc6000f8638ff */
[----:B------:R2:W5:Y:S01]  /*1350*/  LDG.E.U8 R130, desc[UR14][R4.64+0x60] ;  /* 0x0000600e04827981 */ /* 0x000562000c1e1100 */
[----:B------:R-:W-:-:S03]  /*1360*/  IMAD.X R13, RZ, RZ, R6, P6 ;  /* 0x000000ffff0d7224 */ /* 0x000fc600030e0606 */
[----:B------:R-:W5:Y:S04]  /*1370*/  LDG.E.U8 R188, desc[UR14][R8.64] ;  /* 0x0000000e08bc7981 */ /* 0x000f68000c1e1100 */
[----:B------:R-:W5:Y:S01]  /*1380*/  LDG.E.U8 R121, desc[UR14][R8.64+0x20] ;  /* 0x0000200e08797981 */ /* 0x000f62000c1e1100 */
[----:B--2---:R-:W-:-:S03]  /*1390*/  LEA.HI.X R4, R91, UR9, RZ, 0x7, P5 ;  /* 0x000000095b047c11 */ /* 0x004fc6000a8f3cff */
[----:B------:R-:W5:Y:S01]  /*13a0*/  LDG.E.U8 R123, desc[UR14][R8.64+0x40] ;  /* 0x0000400e087b7981 */ /* 0x000f62000c1e1100 */
[----:B------:R-:W-:-:S03]  /*13b0*/  LEA R5, P6, R94, UR8, 0x7 ;  /* 0x000000085e057c11 */ /* 0x000fc6000f8c38ff */
[----:B------:R2:W5:Y:S01]  /*13c0*/  LDG.E.U8 R125, desc[UR14][R8.64+0x60] ;  /* 0x0000600e087d7981 */ /* 0x000562000c1e1100 */
[----:B------:R-:W-:Y:S01]  /*13d0*/  IMAD.X R11, RZ, RZ, R4, P4 ;  /* 0x000000ffff0b7224 */ /* 0x000fe200020e0604 */
[C---:B------:R-:W-:Y:S02]  /*13e0*/  IADD3 R6, P5, PT, R96.reuse, R7, RZ ;  /* 0x0000000760067210 */ /* 0x040fe40007fbe0ff */
[----:B------:R-:W-:Y:S01]  /*13f0*/  IADD3 R4, P4, PT, R96, R5, RZ ;  /* 0x0000000560047210 */ /* 0x000fe20007f9e0ff */
[----:B------:R3:W5:Y:S01]  /*1400*/  LDG.E.U8 R194, desc[UR14][R12.64] ;  /* 0x0000000e0cc27981 */ /* 0x000762000c1e1100 */
[----:B--2---:R-:W-:-:S03]  /*1410*/  LEA R9, P0, R92, UR8, 0x7 ;  /* 0x000000085c097c11 */ /* 0x004fc6000f8038ff */
[----:B------:R3:W5:Y:S01]  /*1420*/  LDG.E.U8 R196, desc[UR14][R10.64] ;  /* 0x0000000e0ac47981 */ /* 0x000762000c1e1100 */
[----:B------:R-:W-:Y:S02]  /*1430*/  LEA.HI.X R7, R93, UR9, RZ, 0x7, P3 ;  /* 0x000000095d077c11 */ /* 0x000fe400098f3cff */
[----:B------:R-:W-:Y:S02]  /*1440*/  IADD3 R8, P2, PT, R96, R9, RZ ;  /* 0x0000000960087210 */ /* 0x000fe40007f5e0ff */
[----:B------:R-:W-:Y:S02]  /*1450*/  LEA.HI.X R9, R92, UR9, RZ, 0x7, P0 ;  /* 0x000000095c097c11 */ /* 0x000fe400080f3cff */
[----:B------:R-:W-:Y:S01]  /*1460*/  LEA.HI.X R5, R94, UR9, RZ, 0x7, P6 ;  /* 0x000000095e057c11 */ /* 0x000fe2000b0f3cff */
[----:B------:R-:W-:Y:S02]  /*1470*/  IMAD.X R7, RZ, RZ, R7, P5 ;  /* 0x000000ffff077224 */ /* 0x000fe400028e0607 */
[----:B------:R-:W-:-:S02]  /*1480*/  IMAD.X R9, RZ, RZ, R9, P2 ;  /* 0x000000ffff097224 */ /* 0x000fc400010e0609 */
[----:B------:R-:W-:Y:S01]  /*1490*/  IMAD.X R5, RZ, RZ, R5, P4 ;  /* 0x000000ffff057224 */ /* 0x000fe200020e0605 */
[----:B------:R-:W-:Y:S01]  /*14a0*/  LOP3.LUT R132, R21, 0x1f, R98, 0xf8, !PT ;  /* 0x0000001f15847812 */ /* 0x000fe200078ef862 */
[----:B------:R3:W5:Y:S01]  /*14b0*/  LDG.E.U8 R200, desc[UR14][R6.64] ;  /* 0x0000000e06c87981 */ /* 0x000762000c1e1100 */
[----:B------:R-:W-:Y:S02]  /*14c0*/  SHF.R.U32.HI R99, RZ, 0x1, R97 ;  /* 0x00000001ff637819 */ /* 0x000fe40000011661 */
[----:B-1----:R-:W-:Y:S01]  /*14d0*/  R2UR UR13, R23 ;  /* 0x00000000170d72ca */ /* 0x002fe200000e0000 */
[----:B------:R3:W5:Y:S01]  /*14e0*/  LDG.E.U8 R198, desc[UR14][R8.64] ;  /* 0x0000000e08c67981 */ /* 0x000762000c1e1100 */
[----:B------:R-:W-:-:S03]  /*14f0*/  LOP3.LUT R131, R132, R99, RZ, 0x3c, !PT ;  /* 0x0000006384837212 */ /* 0x000fc600078e3cff */
[----:B------:R3:W5:Y:S01]  /*1500*/  LDG.E.U8 R202, desc[UR14][R4.64] ;  /* 0x0000000e04ca7981 */ /* 0x000762000c1e1100 */
[----:B------:R-:W-:Y:S09]  /*1510*/  @P1 BRA `(.L_x_5) ;  /* 0x0000000000181947 */ /* 0x000ff20003800000 */
[----:B------:R-:W-:Y:S01]  /*1520*/  ELECT P0, URZ, PT ;  /* 0x0000000000ff782f */ /* 0x000fe20003800000 */
[----:B------:R-:W-:Y:S01]  /*1530*/  IMAD.MOV.U32 R21, RZ, RZ, 0x1 ;  /* 0x00000001ff157424 */ /* 0x000fe200078e00ff */
[----:B------:R-:W-:Y:S01]  /*1540*/  UMOV UR4, 0x40 ;  /* 0x0000004000047882 */ /* 0x000fe20000000000 */
[----:B------:R-:W-:Y:S01]  /*1550*/  UVIRTCOUNT.DEALLOC.SMPOOL 0x80 ;  /* 0x000000800000784c */ /* 0x000fe20000000000 */
[----:B------:R-:W-:-:S09]  /*1560*/  ULEA UR4, UR6, UR4, 0x18 ;  /* 0x0000000406047291 */ /* 0x000fd2000f8ec0ff */
[----:B------:R1:W-:Y:S03]  /*1570*/  @P0 STS.U8 [UR4], R21 ;  /* 0x00000015ff000988 */ /* 0x0003e60008000004 */
.L_x_5:
[----:B-----5:R2:W-:Y:S04]  /*1580*/  STS.U8 [R131+UR12+0x400], R144 ;  /* 0x0004009083007988 */ /* 0x0205e8000800000c */
[----:B------:R4:W-:Y:S04]  /*1590*/  STS.U8 [R131+UR12+0x800], R146 ;  /* 0x0008009283007988 */ /* 0x0009e8000800000c */
[----:B---3--:R-:W3:Y:S04]  /*15a0*/  LDG.E.U8 R145, desc[UR14][R4.64+0x20] ;  /* 0x0000200e04917981 */ /* 0x008ee8000c1e1100 */
[----:B--2---:R-:W2:Y:S04]  /*15b0*/  LDG.E.U8 R144, desc[UR14][R4.64+0x40] ;  /* 0x0000400e04907981 */ /* 0x004ea8000c1e1100 */
[----:B----4-:R4:W2:Y:S04]  /*15c0*/  LDG.E.U8 R146, desc[UR14][R4.64+0x60] ;  /* 0x0000600e04927981 */ /* 0x0108a8000c1e1100 */
[----:B------:R-:W2:Y:S04]  /*15d0*/  LDG.E.U8 R142, desc[UR14][R6.64+0x20] ;  /* 0x0000200e068e7981 */ /* 0x000ea8000c1e1100 */
[----:B------:R-:W2:Y:S01]  /*15e0*/  LDG.E.U8 R141, desc[UR14][R6.64+0x40] ;  /* 0x0000400e068d7981 */ /* 0x000ea2000c1e1100 */
[----:B----4-:R-:W4:Y:S03]  /*15f0*/  LDC.64 R4, c[0x0][0x388] ;  /* 0x0000e200ff047b82 */ /* 0x010f260000000a00 */
[----:B------:R4:W2:Y:S01]  /*1600*/  LDG.E.U8 R143, desc[UR14][R6.64+0x60] ;  /* 0x0000600e068f7981 */ /* 0x0008a2000c1e1100 */
[----:B------:R-:W-:-:S03]  /*1610*/  LOP3.LUT R167, R131, 0x20, RZ, 0x3c, !PT ;  /* 0x0000002083a77812 */ /* 0x000fc600078e3cff */
[----:B------:R1:W-:Y:S04]  /*1620*/  STS.U8 [R131+UR12], R140 ;  /* 0x0000008c83007988 */ /* 0x0003e8000800000c */
[----:B------:R-:W2:Y:S04]  /*1630*/  LDG.E.U8 R139, desc[UR14][R8.64+0x20] ;  /* 0x0000200e088b7981 */ /* 0x000ea8000c1e1100 */
[----:B------:R-:W2:Y:S04]  /*1640*/  LDG.E.U8 R138, desc[UR14][R8.64+0x40] ;  /* 0x0000400e088a7981 */ /* 0x000ea8000c1e1100 */
[----:B-1----:R1:W2:Y:S04]  /*1650*/  LDG.E.U8 R140, desc[UR14][R8.64+0x60] ;  /* 0x0000600e088c7981 */ /* 0x0022a8000c1e1100 */
[----:B------:R-:W2:Y:S01]  /*1660*/  LDG.E.U8 R136, desc[UR14][R10.64+0x20] ;  /* 0x0000200e0a887981 */ /* 0x000ea2000c1e1100 */
[----:B----4-:R-:W-:-:S03]  /*1670*/  IMAD.WIDE.U32 R6, R95, 0x40, R4 ;  /* 0x000000405f067825 */ /* 0x010fc600078e0004 */
[----:B------:R-:W4:Y:S01]  /*1680*/  LDG.E.U8 R135, desc[UR14][R10.64+0x40] ;  /* 0x0000400e0a877981 */ /* 0x000f22000c1e1100 */
[----:B-1----:R-:W-:Y:S01]  /*1690*/  IMAD.WIDE.U32 R8, R0, 0x40, R4 ;  /* 0x0000004000087825 */ /* 0x002fe200078e0004 */
[C---:B------:R-:W-:Y:S02]  /*16a0*/  IADD3 R6, P0, PT, R96.reuse, R6, RZ ;  /* 0x0000000660067210 */ /* 0x040fe40007f1e0ff */
[----:B------:R-:W-:Y:S04]  /*16b0*/  STS.U8 [R131+UR12+0xc00], R150 ;  /* 0x000c009683007988 */ /* 0x000fe8000800000c */
[----:B------:R-:W-:Y:S01]  /*16c0*/  STS.U8 [R131+UR12+0x1000], R148 ;  /* 0x0010009483007988 */ /* 0x000fe2000800000c */
[----:B------:R-:W-:Y:S01]  /*16d0*/  IMAD.X R7, RZ, RZ, R7, P0 ;  /* 0x000000ffff077224 */ /* 0x000fe200000e0607 */
[----:B------:R-:W-:-:S02]  /*16e0*/  IADD3 R8, P0, PT, R96, R8, RZ ;  /* 0x0000000860087210 */ /* 0x000fc40007f1e0ff */
[----:B------:R-:W-:Y:S04]  /*16f0*/  STS.U8 [R131+UR12+0x1400], R22 ;  /* 0x0014001683007988 */ /* 0x000fe8000800000c */
        /* <DEDUP_REMOVED lines=26> */
[----:B------:R-:W-:Y:S04]  /*18a0*/  STS.U8 [R167+UR12], R14 ;  /* 0x0000000ea7007988 */ /* 0x000fe8000800000c */
[----:B------:R1:W-:Y:S01]  /*18b0*/  STS.U8 [R167+UR12+0x400], R15 ;  /* 0x0004000fa7007988 */ /* 0x0003e2000800000c */
[----:B------:R-:W-:-:S03]  /*18c0*/  IMAD.X R9, RZ, RZ, R9, P0 ;  /* 0x000000ffff097224 */ /* 0x000fc600000e0609 */
[----:B------:R0:W4:Y:S04]  /*18d0*/  LDG.E.U8 R137, desc[UR14][R10.64+0x60] ;  /* 0x0000600e0a897981 */ /* 0x000128000c1e1100 */
[----:B------:R0:W-:Y:S01]  /*18e0*/  STS.U8 [R167+UR12+0x1400], R20 ;  /* 0x00140014a7007988 */ /* 0x0001e2000800000c */
[----:B-1----:R-:W-:-:S03]  /*18f0*/  IMAD.WIDE.U32 R14, R68, 0x40, R4 ;  /* 0x00000040440e7825 */ /* 0x002fc600078e0004 */
[----:B------:R-:W4:Y:S01]  /*1900*/  LDG.E.U8 R133, desc[UR14][R12.64+0x20] ;  /* 0x0000200e0c857981 */ /* 0x000f22000c1e1100 */
[--C-:B0-----:R-:W-:Y:S01]  /*1910*/  IMAD.WIDE.U32 R10, R2, 0x40, R4.reuse ;  /* 0x00000040020a7825 */ /* 0x101fe200078e0004 */
[C---:B------:R-:W-:Y:S02]  /*1920*/  IADD3 R14, P0, PT, R96.reuse, R14, RZ ;  /* 0x0000000e600e7210 */ /* 0x040fe40007f1e0ff */
[----:B------:R-:W4:Y:S01]  /*1930*/  LDG.E.U8 R132, desc[UR14][R12.64+0x40] ;  /* 0x0000400e0c847981 */ /* 0x000f22000c1e1100 */
[----:B------:R-:W-:Y:S01]  /*1940*/  IMAD.WIDE.U32 R20, R69, 0x40, R4 ;  /* 0x0000004045147825 */ /* 0x000fe200078e0004 */
[C---:B------:R-:W-:Y:S02]  /*1950*/  IADD3 R10, P2, PT, R96.reuse, R10, RZ ;  /* 0x0000000a600a7210 */ /* 0x040fe40007f5e0ff */
[----:B------:R0:W4:Y:S01]  /*1960*/  LDG.E.U8 R134, desc[UR14][R12.64+0x60] ;  /* 0x0000600e0c867981 */ /* 0x000122000c1e1100 */
[----:B------:R-:W-:Y:S01]  /*1970*/  IMAD.X R15, RZ, RZ, R15, P0 ;  /* 0x000000ffff0f7224 */ /* 0x000fe200000e060f */
[----:B------:R-:W-:-:S02]  /*1980*/  IADD3 R20, P0, PT, R96, R20, RZ ;  /* 0x0000001460147210 */ /* 0x000fc40007f1e0ff */
[----:B------:R-:W4:Y:S01]  /*1990*/  LDG.E.U8 R147, desc[UR14][R6.64] ;  /* 0x0000000e06937981 */ /* 0x000f22000c1e1100 */
[----:B------:R-:W-:-:S03]  /*19a0*/  IMAD.X R11, RZ, RZ, R11, P2 ;  /* 0x000000ffff0b7224 */ /* 0x000fc600010e060b */
[----:B------:R1:W4:Y:S01]  /*19b0*/  LDG.E.U8 R148, desc[UR14][R6.64+0x20] ;  /* 0x0000200e06947981 */ /* 0x000322000c1e1100 */
[----:B0-----:R-:W-:-:S03]  /*19c0*/  IMAD.WIDE.U32 R12, R3, 0x40, R4 ;  /* 0x00000040030c7825 */ /* 0x001fc600078e0004 */
[----:B------:R-:W4:Y:S01]  /*19d0*/  LDG.E.U8 R149, desc[UR14][R8.64] ;  /* 0x0000000e08957981 */ /* 0x000f22000c1e1100 */
[----:B------:R-:W-:Y:S01]  /*19e0*/  IADD3 R12, P3, PT, R96, R12, RZ ;  /* 0x0000000c600c7210 */ /* 0x000fe20007f7e0ff */
[----:B------:R-:W-:Y:S02]  /*19f0*/  IMAD.X R21, RZ, RZ, R21, P0 ;  /* 0x000000ffff157224 */ /* 0x000fe400000e0615 */
[----:B------:R0:W4:Y:S01]  /*1a00*/  LDG.E.U8 R150, desc[UR14][R8.64+0x20] ;  /* 0x0000200e08967981 */ /* 0x000122000c1e1100 */
[----:B-1----:R-:W-:-:S03]  /*1a10*/  IMAD.WIDE.U32 R6, R73, 0x40, R4 ;  /* 0x0000004049067825 */ /* 0x002fc600078e0004 */
[----:B------:R-:W4:Y:S01]  /*1a20*/  LDG.E.U8 R151, desc[UR14][R10.64] ;  /* 0x0000000e0a977981 */ /* 0x000f22000c1e1100 */
[----:B------:R-:W-:-:S03]  /*1a30*/  IMAD.X R13, RZ, RZ, R13, P3 ;  /* 0x000000ffff0d7224 */ /* 0x000fc600018e060d */
[----:B------:R1:W4:Y:S01]  /*1a40*/  LDG.E.U8 R152, desc[UR14][R10.64+0x20] ;  /* 0x0000200e0a987981 */ /* 0x000322000c1e1100 */
[----:B0-----:R-:W-:-:S03]  /*1a50*/  IADD3 R8, P0, PT, R96, R6, RZ ;  /* 0x0000000660087210 */ /* 0x001fc60007f1e0ff */
[----:B------:R-:W4:Y:S04]  /*1a60*/  LDG.E.U8 R153, desc[UR14][R12.64] ;  /* 0x0000000e0c997981 */ /* 0x000f28000c1e1100 */
[----:B------:R0:W4:Y:S01]  /*1a70*/  LDG.E.U8 R154, desc[UR14][R12.64+0x20] ;  /* 0x0000200e0c9a7981 */ /* 0x000122000c1e1100 */
[----:B-1----:R-:W-:-:S03]  /*1a80*/  IMAD.WIDE.U32 R10, R74, 0x40, R4 ;  /* 0x000000404a0a7825 */ /* 0x002fc600078e0004 */
[----:B------:R-:W4:Y:S01]  /*1a90*/  LDG.E.U8 R155, desc[UR14][R14.64] ;  /* 0x0000000e0e9b7981 */ /* 0x000f22000c1e1100 */
[----:B------:R-:W-:Y:S02]  /*1aa0*/  IMAD.X R9, RZ, RZ, R7, P0 ;  /* 0x000000ffff097224 */ /* 0x000fe400000e0607 */
[--C-:B------:R-:W-:Y:S01]  /*1ab0*/  IMAD.WIDE.U32 R6, R75, 0x40, R4.reuse ;  /* 0x000000404b067825 */ /* 0x100fe200078e0004 */
[----:B------:R1:W4:Y:S01]  /*1ac0*/  LDG.E.U8 R156, desc[UR14][R14.64+0x20] ;  /* 0x0000200e0e9c7981 */ /* 0x000322000c1e1100 */
[----:B0-----:R-:W-:Y:S02]  /*1ad0*/  IADD3 R12, P0, PT, R96, R10, RZ ;  /* 0x0000000a600c7210 */ /* 0x001fe40007f1e0ff */
[----:B------:R-:W-:Y:S01]  /*1ae0*/  IMAD.WIDE.U32 R22, R70, 0x40, R4 ;  /* 0x0000004046167825 */ /* 0x000fe200078e0004 */
[----:B------:R-:W-:Y:S03]  /*1af0*/  STS.U8 [R167+UR12+0x800], R17 ;  /* 0x00080011a7007988 */ /* 0x000fe6000800000c */
[----:B------:R-:W-:Y:S01]  /*1b00*/  IMAD.X R13, RZ, RZ, R11, P0 ;  /* 0x000000ffff0d7224 */ /* 0x000fe200000e060b */
[----:B------:R-:W-:Y:S01]  /*1b10*/  IADD3 R6, P0, PT, R96, R6, RZ ;  /* 0x0000000660067210 */ /* 0x000fe20007f1e0ff */
[----:B------:R-:W-:Y:S01]  /*1b20*/  IMAD.WIDE.U32 R10, R76, 0x40, R4 ;  /* 0x000000404c0a7825 */ /* 0x000fe200078e0004 */
[C---:B------:R-:W-:Y:S01]  /*1b30*/  IADD3 R22, P2, PT, R96.reuse, R22, RZ ;  /* 0x0000001660167210 */ /* 0x040fe20007f5e0ff */
[----:B------:R-:W-:Y:S02]  /*1b40*/  STS.U8 [R167+UR12+0xc00], R18 ;  /* 0x000c0012a7007988 */ /* 0x000fe4000800000c */
[----:B------:R-:W-:Y:S01]  /*1b50*/  IMAD.X R7, RZ, RZ, R7, P0 ;  /* 0x000000ffff077224 */ /* 0x000fe200000e0607 */
[----:B------:R-:W-:Y:S01]  /*1b60*/  IADD3 R10, P0, PT, R96, R10, RZ ;  /* 0x0000000a600a7210 */ /* 0x000fe20007f1e0ff */
[----:B-1----:R-:W-:Y:S01]  /*1b70*/  IMAD.WIDE.U32 R14, R77, 0x40, R4 ;  /* 0x000000404d0e7825 */ /* 0x002fe200078e0004 */
[----:B------:R0:W-:Y:S03]  /*1b80*/  STS.U8 [R167+UR12+0x1000], R19 ;  /* 0x00100013a7007988 */ /* 0x0001e6000800000c */
[----:B------:R-:W-:-:S02]  /*1b90*/  IMAD.X R23, RZ, RZ, R23, P2 ;  /* 0x000000ffff177224 */ /* 0x000fc400010e0617 */
[----:B------:R-:W-:Y:S01]  /*1ba0*/  IMAD.SHL.U32 R101, R97, 0x2, RZ ;  /* 0x0000000261657824 */ /* 0x000fe200078e00ff */
[----:B------:R1:W-:Y:S01]  /*1bb0*/  STS.U8 [R167+UR12+0x1800], R16 ;  /* 0x00180010a7007988 */ /* 0x0003e2000800000c */
[----:B------:R-:W-:Y:S01]  /*1bc0*/  IMAD.X R11, RZ, RZ, R11, P0 ;  /* 0x000000ffff0b7224 */ /* 0x000fe200000e060b */
[----:B------:R-:W-:Y:S01]  /*1bd0*/  IADD3 R14, P0, PT, R96, R14, RZ ;  /* 0x0000000e600e7210 */ /* 0x000fe20007f1e0ff */
[----:B0-----:R-:W-:Y:S01]  /*1be0*/  IMAD.WIDE.U32 R18, R71, 0x40, R4 ;  /* 0x0000004047127825 */ /* 0x001fe200078e0004 */
[----:B------:R-:W4:Y:S03]  /*1bf0*/  LDG.E.U8 R159, desc[UR14][R22.64] ;  /* 0x0000000e169f7981 */ /* 0x000f26000c1e1100 */
[----:B------:R-:W-:Y:S01]  /*1c00*/  IMAD.X R15, RZ, RZ, R15, P0 ;  /* 0x000000ffff0f7224 */ /* 0x000fe200000e060f */
[----:B------:R-:W4:Y:S01]  /*1c10*/  LDG.E.U8 R160, desc[UR14][R22.64+0x20] ;  /* 0x0000200e16a07981 */ /* 0x000f22000c1e1100 */
[----:B-1----:R-:W-:-:S03]  /*1c20*/  IMAD.WIDE.U32 R16, R72, 0x40, R4 ;  /* 0x0000004048107825 */ /* 0x002fc600078e0004 */
[----:B------:R-:W4:Y:S01]  /*1c30*/  LDG.E.U8 R163, desc[UR14][R8.64] ;  /* 0x0000000e08a37981 */ /* 0x000f22000c1e1100 */
[----:B------:R-:W-:Y:S01]  /*1c40*/  IMAD.WIDE.U32 R4, R78, 0x40, R4 ;  /* 0x000000404e047825 */ /* 0x000fe200078e0004 */
[C---:B------:R-:W-:Y:S02]  /*1c50*/  IADD3 R18, P3, PT, R96.reuse, R18, RZ ;  /* 0x0000001260127210 */ /* 0x040fe40007f7e0ff */
[----:B------:R-:W4:Y:S04]  /*1c60*/  LDG.E.U8 R157, desc[UR14][R20.64] ;  /* 0x0000000e149d7981 */ /* 0x000f28000c1e1100 */
[----:B------:R0:W4:Y:S01]  /*1c70*/  LDG.E.U8 R22, desc[UR14][R8.64+0x20] ;  /* 0x0000200e08167981 */ /* 0x000122000c1e1100 */
[----:B------:R-:W-:Y:S01]  /*1c80*/  IADD3 R16, P4, PT, R96, R16, RZ ;  /* 0x0000001060107210 */ /* 0x000fe20007f9e0ff */
[----:B------:R-:W-:-:S02]  /*1c90*/  IMAD.X R19, RZ, RZ, R19, P3 ;  /* 0x000000ffff137224 */ /* 0x000fc400018e0613 */
[----:B------:R-:W4:Y:S04]  /*1ca0*/  LDG.E.U8 R158, desc[UR14][R20.64+0x20] ;  /* 0x0000200e149e7981 */ /* 0x000f28000c1e1100 */
[----:B------:R-:W4:Y:S01]  /*1cb0*/  LDG.E.U8 R23, desc[UR14][R12.64] ;  /* 0x0000000e0c177981 */ /* 0x000f22000c1e1100 */
[C---:B0-----:R-:W-:Y:S01]  /*1cc0*/  IADD3 R8, P0, P2, R96.reuse, UR10, R101 ;  /* 0x0000000a60087c10 */ /* 0x041fe2000fa1e065 */
[----:B------:R-:W-:Y:S02]  /*1cd0*/  IMAD.X R17, RZ, RZ, R17, P4 ;  /* 0x000000ffff117224 */ /* 0x000fe400020e0611 */
[----:B------:R-:W4:Y:S01]  /*1ce0*/  LDG.E.U8 R161, desc[UR14][R18.64] ;  /* 0x0000000e12a17981 */ /* 0x000f22000c1e1100 */
[----:B------:R-:W-:Y:S02]  /*1cf0*/  IADD3.X R9, PT, PT, RZ, UR11, RZ, P0, P2 ;  /* 0x0000000bff097c10 */ /* 0x000fe400087e44ff */
[----:B------:R-:W-:Y:S01]  /*1d00*/  IADD3 R4, P0, PT, R96, R4, RZ ;  /* 0x0000000460047210 */ /* 0x000fe20007f1e0ff */
[----:B------:R-:W4:Y:S04]  /*1d10*/  LDG.E.U8 R162, desc[UR14][R18.64+0x20] ;  /* 0x0000200e12a27981 */ /* 0x000f28000c1e1100 */
[----:B------:R-:W-:Y:S01]  /*1d20*/  IMAD.X R5, RZ, RZ, R5, P0 ;  /* 0x000000ffff057224 */ /* 0x000fe200000e0605 */
[----:B------:R-:W4:Y:S04]  /*1d30*/  LDG.E.U8 R20, desc[UR14][R16.64] ;  /* 0x0000000e10147981 */ /* 0x000f28000c1e1100 */
        /* <DEDUP_REMOVED lines=10> */
[----:B------:R0:W4:Y:S04]  /*1de0*/  LDG.E.U8 R13, desc[UR14][R8.64+0x20] ;  /* 0x0000200e080d7981 */ /* 0x000128000c1e1100 */
[----:B------:R1:W4:Y:S01]  /*1df0*/  LDG.E.U8 R7, desc[UR14][R4.64+0x20] ;  /* 0x0000200e04077981 */ /* 0x000322000c1e1100 */
[----:B------:R-:W-:-:S02]  /*1e00*/  LOP3.LUT P2, RZ, R98, 0xff, RZ, 0xc0, !PT ;  /* 0x000000ff62ff7812 */ /* 0x000fc4000784c0ff */
[--C-:B0-----:R-:W-:Y:S02]  /*1e10*/  SHF.R.U32.HI R8, RZ, 0x5, R98.reuse ;  /* 0x00000005ff087819 */ /* 0x101fe40000011662 */
[--C-:B-1----:R-:W-:Y:S02]  /*1e20*/  SHF.R.U32.HI R4, RZ, 0x2, R98.reuse ;  /* 0x00000002ff047819 */ /* 0x102fe40000011662 */
[----:B------:R-:W-:-:S07]  /*1e30*/  LOP3.LUT R5, R101, 0x1f, R98, 0xf8, !PT ;  /* 0x0000001f65057812 */ /* 0x000fce00078ef862 */
[----:B------:R-:W-:Y:S01]  /*1e40*/  VOTEU.ALL UP0, P2 ;  /* 0x0000000000ff7886 */ /* 0x000fe20001000000 */
[----:B------:R-:W-:Y:S01]  /*1e50*/  R2UR UR7, R8 ;  /* 0x00000000080772ca */ /* 0x000fe200000e0000 */
[----:B------:R-:W-:Y:S01]  /*1e60*/  UMOV UR4, 0x1 ;  /* 0x0000000100047882 */ /* 0x000fe20000000000 */
[----:B------:R-:W-:Y:S02]  /*1e70*/  LOP3.LUT R8, R5, 0x30, R4, 0x78, !PT ;  /* 0x0000003005087812 */ /* 0x000fe400078e7804 */
[----:B------:R-:W-:Y:S01]  /*1e80*/  LOP3.LUT R5, R131, 0x40, RZ, 0x3c, !PT ;  /* 0x0000004083057812 */ /* 0x000fe200078e3cff */
[----:B------:R-:W-:-:S04]  /*1e90*/  @!UP0 UIADD3 UR4, UPT, UPT, -UR4, 0x100000, URZ ;  /* 0x0010000004048890 */ /* 0x000fc8000fffe1ff */
[----:B------:R-:W-:Y:S02]  /*1ea0*/  @!UP0 USHF.L.U32 UR5, UR4, 0xb, URZ ;  /* 0x0000000b04058899 */ /* 0x000fe400080006ff */
[----:B------:R-:W-:Y:S01]  /*1eb0*/  @!UP0 USHF.L.U32 UR4, UR4, 0x1, URZ ;  /* 0x0000000104048899 */ /* 0x000fe200080006ff */
[----:B------:R-:W-:Y:S01]  /*1ec0*/  STS.U8 [R167+UR12+0x1c00], R38 ;  /* 0x001c0026a7007988 */ /* 0x000fe2000800000c */
[----:B------:R-:W-:-:S03]  /*1ed0*/  LOP3.LUT R4, R131, 0x60, RZ, 0x3c, !PT ;  /* 0x0000006083047812 */ /* 0x000fc600078e3cff */
        /* <DEDUP_REMOVED lines=19> */
[----:B--2---:R-:W-:Y:S04]  /*2010*/  STS.U8 [R167+UR12+0x7000], R136 ;  /* 0x00700088a7007988 */ /* 0x004fe8000800000c */
[----:B------:R-:W-:Y:S04]  /*2020*/  STS.U8 [R167+UR12+0x7400], R139 ;  /* 0x0074008ba7007988 */ /* 0x000fe8000800000c */
[----:B------:R-:W-:Y:S04]  /*2030*/  STS.U8 [R167+UR12+0x7800], R142 ;  /* 0x0078008ea7007988 */ /* 0x000fe8000800000c */
[----:B---3--:R-:W-:Y:S01]  /*2040*/  STS.U8 [R167+UR12+0x7c00], R145 ;  /* 0x007c0091a7007988 */ /* 0x008fe2000800000c */
[----:B------:R-:W-:Y:S01]  /*2050*/  VOTEU.ALL UP1, P2 ;  /* 0x0000000000ff7886 */ /* 0x000fe20001020000 */
[----:B------:R-:W-:-:S02]  /*2060*/  UISETP.NE.U32.AND UP0, UPT, UR7, URZ, UPT ;  /* 0x000000ff0700728c */ /* 0x000fc4000bf05070 */
[----:B----4-:R-:W-:Y:S04]  /*2070*/  STS.U8 [R167+UR12+0x6c00], R133 ;  /* 0x006c0085a7007988 */ /* 0x010fe8000800000c */
[----:B------:R-:W-:Y:S04]  /*2080*/  STS.U8 [R5+UR12], R24 ;  /* 0x0000001805007988 */ /* 0x000fe8000800000c */
        /* <DEDUP_REMOVED lines=30> */
[----:B------:R0:W-:Y:S04]  /*2270*/  STS.U8 [R5+UR12+0x7c00], R144 ;  /* 0x007c009005007988 */ /* 0x0001e8000800000c */
[----:B------:R-:W-:Y:S01]  /*2280*/  STS.U8 [R4+UR12], R25 ;  /* 0x0000001904007988 */ /* 0x000fe2000800000c */
[----:B0-----:R-:W-:-:S03]  /*2290*/  LOP3.LUT R5, R8, 0x20, RZ, 0x3c, !PT ;  /* 0x0000002008057812 */ /* 0x001fc600078e3cff */
        /* <DEDUP_REMOVED lines=62> */
[----:B------:R1:W-:Y:S01]  /*2680*/  STS.U8 [R5+UR12+0x9e00], R7 ;  /* 0x009e000705007988 */ /* 0x0003e2000800000c */
[----:B------:R2:W-:Y:S06]  /*2690*/  MEMBAR.ALL.CTA ;  /* 0x0000000000007992 */ /* 0x0005ec0000008000 */
[----:B--2---:R-:W-:Y:S04]  /*26a0*/  FENCE.VIEW.ASYNC.S ;  /* 0x00000000000073c6 */ /* 0x004fe80000000000 */
[----:B------:R-:W2:Y:S02]  /*26b0*/  FENCE.VIEW.ASYNC.S ;  /* 0x00000000000073c6 */ /* 0x000ea40000000000 */
[----:B--2---:R1:W2:Y:S01]  /*26c0*/  @!UP1 SYNCS.EXCH.64 URZ, [UR12+0xa000], UR4 ;  /* 0x00a000040cff95b2 */ /* 0x0042a20008000100 */
[----:B0-----:R-:W-:Y:S01]  /*26d0*/  LOP3.LUT R4, R98, 0xff, RZ, 0xc0, !PT ;  /* 0x000000ff62047812 */ /* 0x001fe200078ec0ff */
[----:B--2---:R-:W-:Y:S06]  /*26e0*/  BAR.SYNC.DEFER_BLOCKING 0x0 ;  /* 0x0000000000007b1d */ /* 0x004fec0000010000 */
[----:B-1----:R-:W-:Y:S05]  /*26f0*/  BRA.U UP0, `(.L_x_6) ;  /* 0x0000000100c87547 */ /* 0x002fea000b800000 */
[----:B------:R-:W-:Y:S02]  /*2700*/  USHF.R.U32.HI UR10, URZ, 0x4, UR12 ;  /* 0x00000004ff0a7899 */ /* 0x000fe4000801160c */
[----:B------:R-:W-:Y:S02]  /*2710*/  UIADD3 UR8, UPT, UPT, UR12, 0x8000, URZ ;  /* 0x000080000c087890 */ /* 0x000fe4000fffe0ff */
[----:B------:R-:W-:Y:S02]  /*2720*/  USGXT.U32 UR10, UR10, 0xe ;  /* 0x0000000e0a0a789a */ /* 0x000fe40008000000 */
[----:B------:R-:W-:Y:S02]  /*2730*/  USHF.R.U32.HI UR8, URZ, 0x4, UR8 ;  /* 0x00000004ff087899 */ /* 0x000fe40008011608 */
[----:B------:R-:W-:Y:S02]  /*2740*/  UIADD3 UR32, UP0, UPT, UR10, 0x2, URZ ;  /* 0x000000020a207890 */ /* 0x000fe4000ff1e0ff */
[----:B------:R-:W-:Y:S01]  /*2750*/  USGXT.U32 UR8, UR8, 0xe ;  /* 0x0000000e0808789a */ /* 0x000fe20008000000 */
[----:B------:R-:W-:Y:S01]  /*2760*/  UMOV UR4, URZ ;  /* 0x000000ff00047c82 */ /* 0x000fe20008000000 */
[----:B------:R-:W-:Y:S01]  /*2770*/  UMOV UR5, URZ ;  /* 0x000000ff00057c82 */ /* 0x000fe20008000000 */
[----:B------:R-:W-:-:S02]  /*2780*/  UIADD3.X UR33, UPT, UPT, UR4, 0x40004040, URZ, UP0, !UPT ;  /* 0x4000404004217890 */ /* 0x000fc400087fe4ff */
[----:B------:R-:W-:Y:S02]  /*2790*/  UIADD3 UR34, UP0, UPT, UR8, 0x80, URZ ;  /* 0x0000008008227890 */ /* 0x000fe4000ff1e0ff */
[----:B------:R-:W-:Y:S02]  /*27a0*/  UIADD3.64 UR18, UPT, UPT, UR32, 0x4, URZ ;  /* 0x0000000420127897 */ /* 0x000fe4000fffe0ff */
[----:B------:R-:W-:Y:S02]  /*27b0*/  UIADD3.X UR35, UPT, UPT, UR5, -0x7fffbfe0, URZ, UP0, !UPT ;  /* 0x8000402005237890 */ /* 0x000fe400087fe4ff */
[----:B------:R-:W-:Y:S02]  /*27c0*/  UIADD3.64 UR4, UPT, UPT, UR32, 0x2, URZ ;  /* 0x0000000220047897 */ /* 0x000fe4000fffe0ff */
[----:B------:R-:W-:Y:S02]  /*27d0*/  UIADD3.64 UR16, UPT, UPT, UR34, 0x80, URZ ;  /* 0x0000008022107897 */ /* 0x000fe4000fffe0ff */
[----:B------:R-:W-:-:S02]  /*27e0*/  UIADD3.64 UR20, UPT, UPT, UR34, 0x100, URZ ;  /* 0x0000010022147897 */ /* 0x000fc4000fffe0ff */
[----:B------:R-:W-:Y:S02]  /*27f0*/  UIADD3 UR24, UPT, UPT, UR13, 0x40, URZ ;  /* 0x000000400d187890 */ /* 0x000fe4000fffe0ff */
[----:B------:R-:W-:Y:S02]  /*2800*/  UIADD3.64 UR22, UPT, UPT, UR32, 0x3fe, URZ ;  /* 0x000003fe20167897 */ /* 0x000fe4000fffe0ff */
[----:B------:R-:W-:Y:S02]  /*2810*/  UIADD3 UR25, UPT, UPT, UR13, 0x40, URZ ;  /* 0x000000400d197890 */ /* 0x000fe4000fffe0ff */
[----:B------:R-:W-:Y:S02]  /*2820*/  UIADD3.64 UR26, UPT, UPT, UR32, 0x400, URZ ;  /* 0x00000400201a7897 */ /* 0x000fe4000fffe0ff */
[----:B------:R-:W-:Y:S02]  /*2830*/  UIADD3 UR48, UPT, UPT, UR13, 0x40, URZ ;  /* 0x000000400d307890 */ /* 0x000fe4000fffe0ff */
[----:B------:R-:W-:Y:S01]  /*2840*/  UIADD3.64 UR28, UPT, UPT, UR32, 0x402, URZ ;  /* 0x00000402201c7897 */ /* 0x000fe2000fffe0ff */
[----:B------:R-:W-:Y:S01]  /*2850*/  UMOV UR36, 0x0 ;  /* 0x0000000000247882 */ /* 0x000fe20000000000 */
[----:B------:R-:W-:Y:S01]  /*2860*/  UMOV UR37, 0x8110010 ;  /* 0x0811001000257882 */ /* 0x000fe20000000000 */
[----:B------:R-:W-:Y:S01]  /*2870*/  UIADD3 UR49, UPT, UPT, UR13, 0x40, URZ ;  /* 0x000000400d317890 */ /* 0x000fe2000fffe0ff */
[----:B------:R-:W-:Y:S01]  /*2880*/  UMOV UR11, 0x40004040 ;  /* 0x40004040000b7882 */ /* 0x000fe20000000000 */
[----:B------:R-:W-:Y:S01]  /*2890*/  UIADD3.64 UR30, UPT, UPT, UR32, 0x404, URZ ;  /* 0x00000404201e7897 */ /* 0x000fe2000fffe0ff */
[----:B------:R-:W-:Y:S01]  /*28a0*/  UMOV UR9, 0x80004020 ;  /* 0x8000402000097882 */ /* 0x000fe20000000000 */
[----:B------:R-:W-:Y:S01]  /*28b0*/  UMOV UR38, 0x0 ;  /* 0x0000000000267882 */ /* 0x000fe20000000000 */
[----:B------:R-:W-:Y:S01]  /*28c0*/  UMOV UR39, 0x8110010 ;  /* 0x0811001000277882 */ /* 0x000fe20000000000 */
[----:B------:R-:W-:Y:S01]  /*28d0*/  UMOV UR40, 0x0 ;  /* 0x0000000000287882 */ /* 0x000fe20000000000 */
[----:B------:R-:W-:Y:S01]  /*28e0*/  UMOV UR41, 0x8110010 ;  /* 0x0811001000297882 */ /* 0x000fe20000000000 */
[----:B------:R0:W-:Y:S01]  /*28f0*/  UTCQMMA gdesc[UR10], gdesc[UR8], tmem[UR13], tmem[UR36], idesc[UR37], !UPT ;  /* 0x00ff24080a0075ea */ /* 0x0001e2000f80030d */
[----:B------:R-:W-:Y:S01]  /*2900*/  UMOV UR42, 0x0 ;  /* 0x00000000002a7882 */ /* 0x000fe20000000000 */
[----:B------:R-:W-:Y:S01]  /*2910*/  UMOV UR43, 0x8110010 ;  /* 0x08110010002b7882 */ /* 0x000fe20000000000 */
[----:B------:R0:W-:Y:S01]  /*2920*/  UTCQMMA gdesc[UR32], gdesc[UR34], tmem[UR13], tmem[UR38], idesc[UR39], UPT ;  /* 0x00ff2622200075ea */ /* 0x0001e2000b80030d */
        /* <DEDUP_REMOVED lines=8> */
[----:B------:R0:W-:Y:S01]  /*29b0*/  UTCQMMA gdesc[UR22], gdesc[UR8], tmem[UR24], tmem[UR44], idesc[UR45], !UPT ;  /* 0x00ff2c08160075ea */ /* 0x0001e2000f800318 */
[----:B------:R-:W-:Y:S01]  /*29c0*/  UMOV UR52, 0x0 ;  /* 0x0000000000347882 */ /* 0x000fe20000000000 */
[----:B------:R-:W-:Y:S01]  /*29d0*/  UMOV UR53, 0x8110010 ;  /* 0x0811001000357882 */ /* 0x000fe20000000000 */
[----:B------:R0:W-:Y:S01]  /*29e0*/  UTCQMMA gdesc[UR26], gdesc[UR34], tmem[UR25], tmem[UR46], idesc[UR47], UPT ;  /* 0x00ff2e221a0075ea */ /* 0x0001e2000b800319 */
[----:B------:R0:W-:Y:S01]  /*29f0*/  UTCQMMA gdesc[UR28], gdesc[UR16], tmem[UR48], tmem[UR50], idesc[UR51], UPT ;  /* 0x00ff32101c0075ea */ /* 0x0001e2000b800330 */
[----:B------:R0:W-:Y:S01]  /*2a00*/  UTCQMMA gdesc[UR30], gdesc[UR20], tmem[UR49], tmem[UR52], idesc[UR53], UPT ;  /* 0x00ff34141e0075ea */ /* 0x0001e2000b800331 */
[----:B------:R-:W-:Y:S01]  /*2a10*/  NOP ;  /* 0x0000000000007918 */ /* 0x000fe20000000000 */
.L_x_6:
[----:B------:R-:W-:Y:S01]  /*2a20*/  ELECT P0, URZ, PT ;  /* 0x0000000000ff782f */ /* 0x000fe20003800000 */
[----:B0-----:R-:W-:-:S03]  /*2a30*/  UIADD3 UR4, UPT, UPT, UR12, 0xa000, URZ ;  /* 0x0000a0000c047890 */ /* 0x001fc6000fffe0ff */
[----:B------:R-:W-:Y:S01]  /*2a40*/  ISETP.LT.U32.AND P0, PT, R4, 0x20, P0 ;  /* 0x000000200400780c */ /* 0x000fe20000701070 */
[----:B------:R-:W-:-:S12]  /*2a50*/  UMOV UR5, URZ ;  /* 0x000000ff00057c82 */ /* 0x000fd80008000000 */
[----:B------:R-:W-:Y:S01]  /*2a60*/  VOTEU.ANY UP0, P0 ;  /* 0x0000000000ff7886 */ /* 0x000fe20000000100 */
[----:B------:R-:W-:-:S04]  /*2a70*/  VOTEU.ANY UP1, P0 ;  /* 0x0000000000ff7886 */ /* 0x000fc80000020100 */
[----:B------:R-:W-:Y:S01]  /*2a80*/  @UP0 UMOV UR8, UR4 ;  /* 0x0000000400080c82 */ /* 0x000fe20008000000 */
[----:B------:R-:W-:Y:S01]  /*2a90*/  USHF.L.U32 UR4, UR7, 0x15, URZ ;  /* 0x0000001507047899 */ /* 0x000fe200080006ff */
[----:B------:R0:W-:Y:S01]  /*2aa0*/  @UP1 UTCBAR [UR8], URZ ;  /* 0x000000ff080013e9 */ /* 0x0001e200080000ff */
[----:B------:R-:W-:Y:S01]  /*2ab0*/  BAR.SYNC.DEFER_BLOCKING 0x0 ;  /* 0x0000000000007b1d */ /* 0x000fe20000010000 */
[----:B------:R-:W-:Y:S02]  /*2ac0*/  USHF.L.U32 UR5, UR7, 0x4, URZ ;  /* 0x0000000407057899 */ /* 0x000fe400080006ff */
[----:B------:R-:W-:Y:S02]  /*2ad0*/  ULOP3.LUT UR4, UR4, 0x600000, URZ, 0xc0, !UPT ;  /* 0x0060000004047892 */ /* 0x000fe4000f8ec0ff */
[----:B------:R-:W-:-:S04]  /*2ae0*/  ULOP3.LUT UR5, UR5, 0x40, URZ, 0xc0, !UPT ;  /* 0x0000004005057892 */ /* 0x000fc8000f8ec0ff */
[----:B------:R-:W-:Y:S01]  /*2af0*/  UIADD3 UR4, UPT, UPT, UR5, UR4, UR13 ;  /* 0x0000000405047290 */ /* 0x000fe2000fffe00d */
[----:B------:R-:W1:Y:S02]  /*2b00*/  SYNCS.PHASECHK.TRANS64.TRYWAIT P0, [UR12+0xa000], RZ ;  /* 0x00a000ffff0075a7 */ /* 0x000e64000800110c */
[----:B01----:R-:W-:Y:S09]  /*2b10*/  @!P0 BRA `(.L_x_7) ;  /* 0x00000010008c8947 */ /* 0x003ff20003800000 */
.L_x_11:
[----:B------:R-:W-:Y:S01]  /*2b20*/  BAR.SYNC.DEFER_BLOCKING 0x0 ;  /* 0x0000000000007b1d */ /* 0x000fe20000010000 */
[C---:B------:R-:W-:Y:S02]  /*2b30*/  IMAD.SHL.U32 R100, R98.reuse, 0x1000, RZ ;  /* 0x0000100062647824 */ /* 0x040fe400078e00ff */
[----:B------:R-:W-:Y:S02]  /*2b40*/  IMAD.SHL.U32 R103, R98, 0x10, RZ ;  /* 0x0000001062677824 */ /* 0x000fe400078e00ff */
[----:B------:R-:W-:Y:S01]  /*2b50*/  IMAD.SHL.U32 R98, R97, 0x80, RZ ;  /* 0x0000008061627824 */ /* 0x000fe200078e00ff */
[----:B------:R-:W-:Y:S01]  /*2b60*/  LOP3.LUT R100, R100, 0x7000, RZ, 0xc0, !PT ;  /* 0x0000700064647812 */ /* 0x000fe200078ec0ff */
[----:B------:R-:W-:Y:S01]  /*2b70*/  IMAD.SHL.U32 R97, R96, 0x10, RZ ;  /* 0x0000001060617824 */ /* 0x000fe200078e00ff */
[----:B------:R-:W0:Y:S01]  /*2b80*/  LDTM.x64 R4, tmem[UR4] ;  /* 0x00000004000479ee */ /* 0x000e220008340000 */
[----:B------:R-:W1:Y:S01]  /*2b90*/  LDC.64 R118, c[0x0][0x390] ;  /* 0x0000e400ff767b82 */ /* 0x000e620000000a00 */
[----:B------:R-:W-:Y:S01]  /*2ba0*/  LOP3.LUT R103, R100, 0xff0, R103, 0xf8, !PT ;  /* 0x00000ff064677812 */ /* 0x000fe200078ef867 */
[----:B------:R-:W-:Y:S01]  /*2bb0*/  IMAD.SHL.U32 R102, R96, 0x4, RZ ;  /* 0x0000000460667824 */ /* 0x000fe200078e00ff */
[----:B------:R-:W-:Y:S01]  /*2bc0*/  LOP3.LUT R100, R99, R98, R97, 0x1e, !PT ;  /* 0x0000006263647212 */ /* 0x000fe200078e1e61 */
[----:B------:R-:W2:Y:S01]  /*2bd0*/  LDCU.64 UR4, c[0x0][0x390] ;  /* 0x00007200ff0477ac */ /* 0x000ea20008000a00 */
[----:B------:R-:W-:-:S02]  /*2be0*/  LOP3.LUT R120, R103, 0x10, RZ, 0x3c, !PT ;  /* 0x0000001067787812 */ /* 0x000fc400078e3cff */
[C---:B------:R-:W-:Y:S02]  /*2bf0*/  LOP3.LUT R121, R103.reuse, 0x20, RZ, 0x3c, !PT ;  /* 0x0000002067797812 */ /* 0x040fe400078e3cff */
[C---:B------:R-:W-:Y:S02]  /*2c00*/  LOP3.LUT R122, R103.reuse, 0x30, RZ, 0x3c, !PT ;  /* 0x00000030677a7812 */ /* 0x040fe400078e3cff */
[C---:B------:R-:W-:Y:S02]  /*2c10*/  LOP3.LUT R123, R103.reuse, 0x40, RZ, 0x3c, !PT ;  /* 0x00000040677b7812 */ /* 0x040fe400078e3cff */
[C---:B------:R-:W-:Y:S01]  /*2c20*/  LOP3.LUT R124, R103.reuse, 0x50, RZ, 0x3c, !PT ;  /* 0x00000050677c7812 */ /* 0x040fe200078e3cff */
[----:B------:R-:W0:Y:S01]  /*2c30*/  @!P2 SYNCS.CCTL.IV [UR12+0xa000] ;  /* 0x00a00000ff00a9b1 */ /* 0x000e22000800000c */
[----:B------:R-:W-:Y:S01]  /*2c40*/  NOP ;  /* 0x0000000000007918 */ /* 0x000fe20000000000 */
[C---:B------:R-:W-:Y:S02]  /*2c50*/  LOP3.LUT R125, R103.reuse, 0x60, RZ, 0x3c, !PT ;  /* 0x00000060677d7812 */ /* 0x040fe400078e3cff */
[----:B------:R-:W-:Y:S01]  /*2c60*/  LOP3.LUT R126, R103, 0x70, RZ, 0x3c, !PT ;  /* 0x00000070677e7812 */ /* 0x000fe200078e3cff */
[----:B0-----:R-:W-:Y:S01]  /*2c70*/  STS.128 [R103+UR12], R4 ;  /* 0x0000000467007988 */ /* 0x001fe20008000c0c */
[----:B-1----:R-:W-:-:S03]  /*2c80*/  IMAD.WIDE.U32 R116, R95, 0x100, R118 ;  /* 0x000001005f747825 */ /* 0x002fc600078e0076 */
[----:B------:R-:W-:Y:S04]  /*2c90*/  STS.128 [R120+UR12], R8 ;  /* 0x0000000878007988 */ /* 0x000fe80008000c0c */
[----:B------:R-:W-:Y:S04]  /*2ca0*/  STS.128 [R121+UR12], R12 ;  /* 0x0000000c79007988 */ /* 0x000fe80008000c0c */
[----:B------:R-:W-:Y:S04]  /*2cb0*/  STS.128 [R122+UR12], R16 ;  /* 0x000000107a007988 */ /* 0x000fe80008000c0c */
[----:B------:R0:W-:Y:S04]  /*2cc0*/  STS.128 [R123+UR12], R20 ;  /* 0x000000147b007988 */ /* 0x0001e80008000c0c */
[----:B------:R-:W-:Y:S04]  /*2cd0*/  STS.128 [R124+UR12], R24 ;  /* 0x000000187c007988 */ /* 0x000fe80008000c0c */
[----:B------:R1:W-:Y:S04]  /*2ce0*/  STS.128 [R125+UR12], R28 ;  /* 0x0000001c7d007988 */ /* 0x0003e80008000c0c */
[----:B------:R3:W-:Y:S01]  /*2cf0*/  STS.128 [R126+UR12], R32 ;  /* 0x000000207e007988 */ /* 0x0007e20008000c0c */
[----:B------:R-:W-:Y:S01]  /*2d00*/  BAR.SYNC.DEFER_BLOCKING 0x0 ;  /* 0x0000000000007b1d */ /* 0x000fe20000010000 */
[----:B0-----:R-:W-:-:S04]  /*2d10*/  IMAD.WIDE.U32 R20, R0, 0x100, R118 ;  /* 0x0000010000147825 */ /* 0x001fc800078e0076 */
[--C-:B------:R-:W-:Y:S01]  /*2d20*/  IMAD.WIDE.U32 R22, R2, 0x100, R118.reuse ;  /* 0x0000010002167825 */ /* 0x100fe200078e0076 */
[-C--:B------:R-:W-:Y:S02]  /*2d30*/  IADD3 R2, P0, PT, R116, R102.reuse, RZ ;  /* 0x0000006674027210 */ /* 0x080fe40007f1e0ff */
[-C--:B-1----:R-:W-:Y:S01]  /*2d40*/  IADD3 R28, P2, PT, R20, R102.reuse, RZ ;  /* 0x00000066141c7210 */ /* 0x082fe20007f5e0ff */
[----:B------:R-:W-:Y:S01]  /*2d50*/  IMAD.WIDE.U32 R24, R3, 0x100, R118 ;  /* 0x0000010003187825 */ /* 0x000fe200078e0076 */
[----:B------:R-:W-:-:S03]  /*2d60*/  IADD3 R30, P3, PT, R22, R102, RZ ;  /* 0x00000066161e7210 */ /* 0x000fc60007f7e0ff */
[----:B------:R-:W-:-:S04]  /*2d70*/  IMAD.WIDE.U32 R26, R68, 0x100, R118 ;  /* 0x00000100441a7825 */ /* 0x000fc800078e0076 */
[----:B------:R-:W-:Y:S01]  /*2d80*/  IMAD.X R3, RZ, RZ, R117, P0 ;  /* 0x000000ffff037224 */ /* 0x000fe200000e0675 */
[-C--:B---3--:R-:W-:Y:S01]  /*2d90*/  IADD3 R32, P0, PT, R24, R102.reuse, RZ ;  /* 0x0000006618207210 */ /* 0x088fe20007f1e0ff */
[----:B------:R-:W-:Y:S01]  /*2da0*/  IMAD.X R29, RZ, RZ, R21, P2 ;  /* 0x000000ffff1d7224 */ /* 0x000fe200010e0615 */
[----:B------:R-:W-:Y:S01]  /*2db0*/  IADD3 R34, P2, PT, R26, R102, RZ ;  /* 0x000000661a227210 */ /* 0x000fe20007f5e0ff */
[----:B------:R-:W-:Y:S02]  /*2dc0*/  IMAD.X R31, RZ, RZ, R23, P3 ;  /* 0x000000ffff1f7224 */ /* 0x000fe400018e0617 */
[----:B------:R-:W-:Y:S01]  /*2dd0*/  IMAD.X R33, RZ, RZ, R25, P0 ;  /* 0x000000ffff217224 */ /* 0x000fe200000e0619 */
[----:B------:R-:W0:Y:S01]  /*2de0*/  LDSM.16.M88.4 R108, [R100+UR12] ;  /* 0x0000000c646c783b */ /* 0x000e220008000200 */
[----:B------:R-:W-:Y:S02]  /*2df0*/  IMAD.X R35, RZ, RZ, R27, P2 ;  /* 0x000000ffff237224 */ /* 0x000fe400010e061b */
[----:B------:R-:W-:Y:S01]  /*2e00*/  IMAD.SHL.U32 R0, R79, 0x40, RZ ;  /* 0x000000404f007824 */ /* 0x000fe200078e00ff */
[----:B------:R-:W-:Y:S01]  /*2e10*/  LDSM.16.M88.4 R96, [R100+UR12+0x200] ;  /* 0x0002000c6460783b */ /* 0x000fe20008000200 */
[----:B------:R-:W-:-:S02]  /*2e20*/  IMAD.SHL.U32 R20, R80, 0x40, RZ ;  /* 0x0000004050147824 */ /* 0x000fc400078e00ff */
[----:B------:R-:W-:Y:S01]  /*2e30*/  IMAD.SHL.U32 R21, R81, 0x40, RZ ;  /* 0x0000004051157824 */ /* 0x000fe200078e00ff */
[----:B------:R-:W-:Y:S01]  /*2e40*/  LDSM.16.M88.4 R112, [R100+UR12+0x400] ;  /* 0x0004000c6470783b */ /* 0x000fe20008000200 */
[----:B------:R-:W-:Y:S02]  /*2e50*/  IMAD.SHL.U32 R22, R82, 0x40, RZ ;  /* 0x0000004052167824 */ /* 0x000fe400078e00ff */
[----:B------:R-:W-:Y:S01]  /*2e60*/  IMAD.SHL.U32 R23, R83, 0x40, RZ ;  /* 0x0000004053177824 */ /* 0x000fe200078e00ff */
[----:B------:R-:W-:Y:S01]  /*2e70*/  LDSM.16.M88.4 R104, [R100+UR12+0x600] ;  /* 0x0006000c6468783b */ /* 0x000fe20008000200 */
[----:B------:R-:W-:Y:S02]  /*2e80*/  IMAD.SHL.U32 R25, R85, 0x40, RZ ;  /* 0x0000004055197824 */ /* 0x000fe400078e00ff */
[----:B------:R-:W-:Y:S01]  /*2e90*/  IMAD.SHL.U32 R24, R84, 0x40, RZ ;  /* 0x0000004054187824 */ /* 0x000fe200078e00ff */
[----:B------:R-:W-:Y:S01]  /*2ea0*/  LDSM.16.M88.4 R16, [R100+UR12+0x800] ;  /* 0x0008000c6410783b */ /* 0x000fe20008000200 */
[----:B------:R-:W-:-:S03]  /*2eb0*/  IMAD.SHL.U32 R26, R90, 0x40, RZ ;  /* 0x000000405a1a7824 */ /* 0x000fc600078e00ff */
[----:B------:R-:W-:Y:S04]  /*2ec0*/  LDSM.16.M88.4 R12, [R100+UR12+0xa00] ;  /* 0x000a000c640c783b */ /* 0x000fe80008000200 */
[----:B------:R-:W-:Y:S04]  /*2ed0*/  LDSM.16.M88.4 R8, [R100+UR12+0xc00] ;  /* 0x000c000c6408783b */ /* 0x000fe80008000200 */
[----:B------:R-:W-:Y:S01]  /*2ee0*/  LDSM.16.M88.4 R4, [R100+UR12+0xe00] ;  /* 0x000e000c6404783b */ /* 0x000fe20008000200 */
[----:B------:R-:W-:Y:S06]  /*2ef0*/  BAR.SYNC.DEFER_BLOCKING 0x0 ;  /* 0x0000000000007b1d */ /* 0x000fec0000010000 */
[----:B------:R1:W-:Y:S04]  /*2f00*/  STS.128 [R103+UR12], R36 ;  /* 0x0000002467007988 */ /* 0x0003e80008000c0c */
[----:B------:R3:W-:Y:S04]  /*2f10*/  STS.128 [R120+UR12], R40 ;  /* 0x0000002878007988 */ /* 0x0007e80008000c0c */
[----:B------:R4:W-:Y:S04]  /*2f20*/  STS.128 [R121+UR12], R44 ;  /* 0x0000002c79007988 */ /* 0x0009e80008000c0c */
[----:B------:R5:W-:Y:S01]  /*2f30*/  STS.128 [R122+UR12], R48 ;  /* 0x000000307a007988 */ /* 0x000be20008000c0c */
[----:B-1----:R-:W-:-:S03]  /*2f40*/  IMAD.WIDE.U32 R38, R70, 0x100, R118 ;  /* 0x0000010046267825 */ /* 0x002fc600078e0076 */
[----:B------:R1:W-:Y:S01]  /*2f50*/  STS.128 [R123+UR12], R52 ;  /* 0x000000347b007988 */ /* 0x0003e20008000c0c */
[--C-:B------:R-:W-:Y:S01]  /*2f60*/  IMAD.WIDE.U32 R36, R69, 0x100, R118.reuse ;  /* 0x0000010045247825 */ /* 0x100fe200078e0076 */
[-C--:B---3--:R-:W-:Y:S02]  /*2f70*/  IADD3 R42, P4, PT, R38, R102.reuse, RZ ;  /* 0x00000066262a7210 */ /* 0x088fe40007f9e0ff */
[----:B------:R-:W-:Y:S01]  /*2f80*/  STS.128 [R124+UR12], R56 ;  /* 0x000000387c007988 */ /* 0x000fe20008000c0c */
[--C-:B------:R-:W-:Y:S01]  /*2f90*/  IMAD.WIDE.U32 R40, R71, 0x100, R118.reuse ;  /* 0x0000010047287825 */ /* 0x100fe200078e0076 */
[-C--:B------:R-:W-:Y:S02]  /*2fa0*/  IADD3 R36, P3, PT, R36, R102.reuse, RZ ;  /* 0x0000006624247210 */ /* 0x080fe40007f7e0ff */
[----:B------:R2:W-:Y:S01]  /*2fb0*/  STS.128 [R125+UR12], R60 ;  /* 0x0000003c7d007988 */ /* 0x0005e20008000c0c */
[----:B----4-:R-:W-:Y:S01]  /*2fc0*/  IMAD.WIDE.U32 R44, R72, 0x100, R118 ;  /* 0x00000100482c7825 */ /* 0x010fe200078e0076 */
[----:B------:R-:W-:-:S02]  /*2fd0*/  IADD3 R38, P0, PT, R40, R102, RZ ;  /* 0x0000006628267210 */ /* 0x000fc40007f1e0ff */
[----:B------:R3:W-:Y:S01]  /*2fe0*/  STS.128 [R126+UR12], R64 ;  /* 0x000000407e007988 */ /* 0x0007e20008000c0c */
[--C-:B-----5:R-:W-:Y:S01]  /*2ff0*/  IMAD.WIDE.U32 R48, R74, 0x100, R118.reuse ;  /* 0x000001004a307825 */ /* 0x120fe200078e0076 */
[----:B------:R-:W-:Y:S01]  /*3000*/  IADD3 R40, P2, PT, R44, R102, RZ ;  /* 0x000000662c287210 */ /* 0x000fe20007f5e0ff */
[----:B------:R-:W-:Y:S02]  /*3010*/  BAR.SYNC.DEFER_BLOCKING 0x0 ;  /* 0x0000000000007b1d */ /* 0x000fe40000010000 */
[----:B------:R-:W-:-:S04]  /*3020*/  IMAD.WIDE.U32 R46, R73, 0x100, R118 ;  /* 0x00000100492e7825 */ /* 0x000fc800078e0076 */
[----:B------:R-:W-:Y:S01]  /*3030*/  IMAD.X R43, RZ, RZ, R39, P4 ;  /* 0x000000ffff2b7224 */ /* 0x000fe200020e0627 */
[----:B------:R-:W-:Y:S01]  /*3040*/  IADD3 R50, P4, PT, R48, R102, RZ ;  /* 0x0000006630327210 */ /* 0x000fe20007f9e0ff */
[----:B-1----:R-:W-:Y:S01]  /*3050*/  IMAD.WIDE.U32 R54, R76, 0x100, R118 ;  /* 0x000001004c367825 */ /* 0x002fe200078e0076 */
[----:B--2---:R-:W-:-:S03]  /*3060*/  LEA R63, P5, R81, UR4, 0x8 ;  /* 0x00000004513f7c11 */ /* 0x004fc6000f8a40ff */
[--C-:B------:R-:W-:Y:S01]  /*3070*/  IMAD.WIDE.U32 R52, R75, 0x100, R118.reuse ;  /* 0x000001004b347825 */ /* 0x100fe200078e0076 */
[----:B---3--:R-:W-:Y:S02]  /*3080*/  LEA R65, P6, R82, UR4, 0x8 ;  /* 0x0000000452417c11 */ /* 0x008fe4000f8c40ff */
[----:B------:R-:W-:Y:S01]  /*3090*/  LEA.HI.X R70, R21, UR5, RZ, 0x2, P5 ;  /* 0x0000000515467c11 */ /* 0x000fe2000a8f14ff */
[----:B------:R-:W-:Y:S01]  /*30a0*/  IMAD.WIDE.U32 R58, R78, 0x100, R118 ;  /* 0x000001004e3a7825 */ /* 0x000fe200078e0076 */
[----:B------:R-:W-:Y:S02]  /*30b0*/  LEA.HI.X R72, R22, UR5, RZ, 0x2, P6 ;  /* 0x0000000516487c11 */ /* 0x000fe4000b0f14ff */
[----:B------:R-:W-:Y:S01]  /*30c0*/  LEA R75, P5, R87, UR4, 0x8 ;  /* 0x00000004574b7c11 */ /* 0x000fe2000f8a40ff */
[----:B------:R-:W-:Y:S01]  /*30d0*/  IMAD.X R37, RZ, RZ, R37, P3 ;  /* 0x000000ffff257224 */ /* 0x000fe200018e0625 */
[-C--:B------:R-:W-:Y:S01]  /*30e0*/  IADD3 R46, P3, PT, R46, R102.reuse, RZ ;  /* 0x000000662e2e7210 */ /* 0x080fe20007f7e0ff */
[----:B------:R-:W-:Y:S01]  /*30f0*/  IMAD.X R39, RZ, RZ, R41, P0 ;  /* 0x000000ffff277224 */ /* 0x000fe200000e0629 */
[-C--:B------:R-:W-:Y:S01]  /*3100*/  IADD3 R44, P0, PT, R52, R102.reuse, RZ ;  /* 0x00000066342c7210 */ /* 0x080fe20007f1e0ff */
[----:B------:R-:W-:Y:S01]  /*3110*/  IMAD.X R41, RZ, RZ, R45, P2 ;  /* 0x000000ffff297224 */ /* 0x000fe200010e062d */
[-C--:B------:R-:W-:Y:S01]  /*3120*/  IADD3 R48, P2, PT, R54, R102.reuse, RZ ;  /* 0x0000006636307210 */ /* 0x080fe20007f5e0ff */
[----:B------:R-:W-:Y:S01]  /*3130*/  IMAD.WIDE.U32 R56, R77, 0x100, R118 ;  /* 0x000001004d387825 */ /* 0x000fe200078e0076 */
[----:B------:R-:W-:Y:S01]  /*3140*/  LEA R77, P6, R88, UR4, 0x8 ;  /* 0x00000004584d7c11 */ /* 0x000fe2000f8c40ff */
[----:B------:R-:W-:Y:S02]  /*3150*/  LDSM.16.M88.4 R116, [R100+UR12+0x600] ;  /* 0x0006000c6474783b */ /* 0x000fe40008000200 */
[----:B------:R-:W-:Y:S01]  /*3160*/  IMAD.X R51, RZ, RZ, R49, P4 ;  /* 0x000000ffff337224 */ /* 0x000fe200020e0631 */
[-C--:B------:R-:W-:Y:S01]  /*3170*/  IADD3 R54, P4, PT, R58, R102.reuse, RZ ;  /* 0x000000663a367210 */ /* 0x080fe20007f9e0ff */
[----:B------:R-:W-:Y:S01]  /*3180*/  IMAD.X R47, RZ, RZ, R47, P3 ;  /* 0x000000ffff2f7224 */ /* 0x000fe200018e062f */
[----:B------:R-:W-:Y:S01]  /*3190*/  IADD3 R52, P3, PT, R56, R102, RZ ;  /* 0x0000006638347210 */ /* 0x000fe20007f7e0ff */
[----:B------:R-:W-:Y:S01]  /*31a0*/  IMAD.X R49, RZ, RZ, R55, P2 ;  /* 0x000000ffff317224 */ /* 0x000fe200010e0637 */
[----:B------:R-:W-:Y:S01]  /*31b0*/  LEA R69, P2, R84, UR4, 0x8 ;  /* 0x0000000454457c11 */ /* 0x000fe2000f8440ff */
[----:B------:R-:W-:Y:S01]  /*31c0*/  IMAD.X R45, RZ, RZ, R53, P0 ;  /* 0x000000ffff2d7224 */ /* 0x000fe200000e0635 */
[----:B------:R-:W-:Y:S01]  /*31d0*/  LDSM.16.M88.4 R120, [R100+UR12+0x800] ;  /* 0x0008000c6478783b */ /* 0x000fe20008000200 */
[----:B------:R-:W-:Y:S01]  /*31e0*/  IMAD.X R55, RZ, RZ, R59, P4 ;  /* 0x000000ffff377224 */ /* 0x000fe200020e063b */
[----:B------:R-:W-:Y:S01]  /*31f0*/  LEA R59, P0, R79, UR4, 0x8 ;  /* 0x000000044f3b7c11 */ /* 0x000fe2000f8040ff */
[----:B------:R-:W-:Y:S01]  /*3200*/  IMAD.X R53, RZ, RZ, R57, P3 ;  /* 0x000000ffff357224 */ /* 0x000fe200018e0639 */
[----:B------:R-:W-:Y:S01]  /*3210*/  LEA R61, P4, R80, UR4, 0x8 ;  /* 0x00000004503d7c11 */ /* 0x000fe2000f8840ff */
[----:B------:R-:W-:Y:S01]  /*3220*/  IMAD.SHL.U32 R21, R88, 0x40, RZ ;  /* 0x0000004058157824 */ /* 0x000fe200078e00ff */
[----:B------:R-:W-:Y:S01]  /*3230*/  LEA R67, P3, R83, UR4, 0x8 ;  /* 0x0000000453437c11 */ /* 0x000fe2000f8640ff */
[----:B------:R-:W-:Y:S01]  /*3240*/  IMAD.SHL.U32 R22, R89, 0x40, RZ ;  /* 0x0000004059167824 */ /* 0x000fe200078e00ff */
[----:B------:R-:W-:Y:S01]  /*3250*/  LEA.HI.X R27, R0, UR5, RZ, 0x2, P0 ;  /* 0x00000005001b7c11 */ /* 0x000fe200080f14ff */
[----:B------:R-:W-:Y:S01]  /*3260*/  IMAD.SHL.U32 R0, R86, 0x40, RZ ;  /* 0x0000004056007824 */ /* 0x000fe200078e00ff */
[----:B------:R-:W-:Y:S01]  /*3270*/  LEA R71, P0, R85, UR4, 0x8 ;  /* 0x0000000455477c11 */ /* 0x000fe2000f8040ff */
[----:B------:R-:W-:Y:S01]  /*3280*/  IMAD.SHL.U32 R57, R101, 0x4, RZ ;  /* 0x0000000465397824 */ /* 0x000fe200078e00ff */
[----:B------:R-:W-:Y:S01]  /*3290*/  LEA.HI.X R68, R20, UR5, RZ, 0x2, P4 ;  /* 0x0000000514447c11 */ /* 0x000fe2000a0f14ff */
[----:B------:R-:W-:Y:S01]  /*32a0*/  IMAD.SHL.U32 R20, R87, 0x40, RZ ;  /* 0x0000004057147824 */ /* 0x000fe200078e00ff */
[----:B------:R-:W-:-:S02]  /*32b0*/  LEA R73, P4, R86, UR4, 0x8 ;  /* 0x0000000456497c11 */ /* 0x000fc4000f8840ff */
[----:B------:R-:W-:Y:S02]  /*32c0*/  LEA.HI.X R74, R23, UR5, RZ, 0x2, P3 ;  /* 0x00000005174a7c11 */ /* 0x000fe400098f14ff */
[----:B------:R-:W-:Y:S02]  /*32d0*/  LEA R79, P3, R89, UR4, 0x8 ;  /* 0x00000004594f7c11 */ /* 0x000fe4000f8640ff */
[----:B------:R-:W-:Y:S01]  /*32e0*/  LEA.HI.X R78, R25, UR5, RZ, 0x2, P0 ;  /* 0x00000005194e7c11 */ /* 0x000fe200080f14ff */
[----:B------:R-:W-:Y:S01]  /*32f0*/  IMAD.SHL.U32 R25, R92, 0x40, RZ ;  /* 0x000000405c197824 */ /* 0x000fe200078e00ff */
[----:B------:R-:W-:Y:S02]  /*3300*/  LEA.HI.X R80, R0, UR5, RZ, 0x2, P4 ;  /* 0x0000000500507c11 */ /* 0x000fe4000a0f14ff */
[----:B------:R-:W-:Y:S02]  /*3310*/  LEA R85, P4, R92, UR4, 0x8 ;  /* 0x000000045c557c11 */ /* 0x000fe4000f8840ff */
[----:B------:R-:W-:-:S02]  /*3320*/  LEA.HI.X R82, R20, UR5, RZ, 0x2, P5 ;  /* 0x0000000514527c11 */ /* 0x000fc4000a8f14ff */
[----:B------:R-:W-:Y:S02]  /*3330*/  LEA.HI.X R84, R21, UR5, RZ, 0x2, P6 ;  /* 0x0000000515547c11 */ /* 0x000fe4000b0f14ff */
[----:B------:R-:W-:Y:S02]  /*3340*/  LEA.HI.X R86, R22, UR5, RZ, 0x2, P3 ;  /* 0x0000000516567c11 */ /* 0x000fe400098f14ff */
[----:B------:R-:W1:Y:S01]  /*3350*/  LDSM.16.M88.4 R20, [R100+UR12] ;  /* 0x0000000c6414783b */ /* 0x000e620008000200 */
[----:B------:R-:W-:Y:S01]  /*3360*/  LEA.HI.X R76, R24, UR5, RZ, 0x2, P2 ;  /* 0x00000005184c7c11 */ /* 0x000fe200090f14ff */
[----:B------:R-:W-:Y:S01]  /*3370*/  IMAD.SHL.U32 R24, R91, 0x40, RZ ;  /* 0x000000405b187824 */ /* 0x000fe200078e00ff */
[----:B------:R-:W-:Y:S02]  /*3380*/  LEA.HI.X R0, R25, UR5, RZ, 0x2, P4 ;  /* 0x0000000519007c11 */ /* 0x000fe4000a0f14ff */
[----:B------:R-:W-:Y:S02]  /*3390*/  IADD3 R58, P4, PT, R102, R59, RZ ;  /* 0x0000003b663a7210 */ /* 0x000fe40007f9e0ff */
[----:B------:R-:W-:-:S02]  /*33a0*/  LEA R81, P2, R90, UR4, 0x8 ;  /* 0x000000045a517c11 */ /* 0x000fc4000f8440ff */
[----:B------:R-:W-:Y:S01]  /*33b0*/  LEA R83, P0, R91, UR4, 0x8 ;  /* 0x000000045b537c11 */ /* 0x000fe2000f8040ff */
[----:B------:R-:W-:Y:S01]  /*33c0*/  IMAD.X R59, RZ, RZ, R27, P4 ;  /* 0x000000ffff3b7224 */ /* 0x000fe200020e061b */
[----:B------:R-:W-:Y:S01]  /*33d0*/  LEA.HI.X R95, R26, UR5, RZ, 0x2, P2 ;  /* 0x000000051a5f7c11 */ /* 0x000fe200090f14ff */
[----:B------:R-:W-:Y:S01]  /*33e0*/  LDSM.16.M88.4 R88, [R100+UR12+0x400] ;  /* 0x0004000c6458783b */ /* 0x000fe20008000200 */
[----:B------:R-:W-:Y:S02]  /*33f0*/  LEA.HI.X R92, R24, UR5, RZ, 0x2, P0 ;  /* 0x00000005185c7c11 */ /* 0x000fe400080f14ff */
[C---:B------:R-:W-:Y:S01]  /*3400*/  IADD3 R56, P5, P6, R102.reuse, UR4, R57 ;  /* 0x0000000466387c10 */ /* 0x040fe2000febe039 */
[----:B------:R-:W2:Y:S01]  /*3410*/  LDSM.16.M88.4 R24, [R100+UR12+0x200] ;  /* 0x0002000c6418783b */ /* 0x000ea20008000200 */
[----:B------:R-:W-:Y:S02]  /*3420*/  IADD3 R60, P0, PT, R102, R61, RZ ;  /* 0x0000003d663c7210 */ /* 0x000fe40007f1e0ff */
[----:B------:R-:W-:-:S02]  /*3430*/  IADD3.X R57, PT, PT, RZ, UR5, RZ, P5, P6 ;  /* 0x00000005ff397c10 */ /* 0x000fc4000afec4ff */
[C---:B------:R-:W-:Y:S01]  /*3440*/  IADD3 R62, P6, PT, R102.reuse, R63, RZ ;  /* 0x0000003f663e7210 */ /* 0x040fe20007fde0ff */
[----:B------:R-:W-:Y:S01]  /*3450*/  IMAD.X R61, RZ, RZ, R68, P0 ;  /* 0x000000ffff3d7224 */ /* 0x000fe200000e0644 */
[C---:B------:R-:W-:Y:S01]  /*3460*/  IADD3 R64, P5, PT, R102.reuse, R65, RZ ;  /* 0x0000004166407210 */ /* 0x040fe20007fbe0ff */
[----:B0-----:R-:W-:Y:S01]  /*3470*/  STG.E desc[UR14][R56.64], R108 ;  /* 0x0000006c38007986 */ /* 0x001fe2000c10190e */
[C---:B------:R-:W-:Y:S01]  /*3480*/  IADD3 R66, P4, PT, R102.reuse, R67, RZ ;  /* 0x0000004366427210 */ /* 0x040fe20007f9e0ff */
[----:B------:R-:W-:Y:S01]  /*3490*/  IMAD.X R63, RZ, RZ, R70, P6 ;  /* 0x000000ffff3f7224 */ /* 0x000fe200030e0646 */
        /* <DEDUP_REMOVED lines=10> */
[C---:B------:R-:W-:Y:S01]  /*3540*/  LEA R87, P3, R93.reuse, UR4, 0x8 ;  /* 0x000000045d577c11 */ /* 0x040fe2000f8640ff */
[----:B------:R-:W-:Y:S01]  /*3550*/  IMAD.SHL.U32 R93, R93, 0x40, RZ ;  /* 0x000000405d5d7824 */ /* 0x000fe200078e00ff */
[----:B------:R-:W-:Y:S01]  /*3560*/  IADD3 R78, P6, PT, R102, R79, RZ ;  /* 0x0000004f664e7210 */ /* 0x000fe20007fde0ff */
[----:B-1----:R-:W-:Y:S01]  /*3570*/  STG.E desc[UR14][R56.64+0x80], R20 ;  /* 0x0000801438007986 */ /* 0x002fe2000c10190e */
[C---:B------:R-:W-:Y:S01]  /*3580*/  LEA R103, P2, R94.reuse, UR4, 0x8 ;  /* 0x000000045e677c11 */ /* 0x040fe2000f8440ff */
[----:B------:R-:W-:Y:S01]  /*3590*/  IMAD.SHL.U32 R94, R94, 0x40, RZ ;  /* 0x000000405e5e7824 */ /* 0x000fe200078e00ff */
[C---:B------:R-:W-:Y:S01]  /*35a0*/  IADD3 R80, P5, PT, R102.reuse, R81, RZ ;  /* 0x0000005166507210 */ /* 0x040fe20007fbe0ff */
[----:B------:R-:W-:Y:S01]  /*35b0*/  STG.E desc[UR14][R2.64], R109 ;  /* 0x0000006d02007986 */ /* 0x000fe2000c10190e */
[----:B------:R-:W-:Y:S01]  /*35c0*/  IMAD.X R75, RZ, RZ, R82, P4 ;  /* 0x000000ffff4b7224 */ /* 0x000fe200020e0652 */
[C---:B------:R-:W-:Y:S01]  /*35d0*/  IADD3 R82, P4, PT, R102.reuse, R83, RZ ;  /* 0x0000005366527210 */ /* 0x040fe20007f9e0ff */
[----:B------:R-:W-:Y:S01]  /*35e0*/  IMAD.X R77, RZ, RZ, R84, P0 ;  /* 0x000000ffff4d7224 */ /* 0x000fe200000e0654 */
[----:B------:R-:W-:Y:S01]  /*35f0*/  STG.E desc[UR14][R2.64+0x80], R21 ;  /* 0x0000801502007986 */ /* 0x000fe2000c10190e */
[C---:B------:R-:W-:Y:S01]  /*3600*/  IADD3 R84, P0, PT, R102.reuse, R85, RZ ;  /* 0x0000005566547210 */ /* 0x040fe20007f1e0ff */
[----:B------:R-:W-:Y:S01]  /*3610*/  IMAD.X R79, RZ, RZ, R86, P6 ;  /* 0x000000ffff4f7224 */ /* 0x000fe200030e0656 */
[C---:B------:R-:W-:Y:S01]  /*3620*/  IADD3 R86, P6, PT, R102.reuse, R87, RZ ;  /* 0x0000005766567210 */ /* 0x040fe20007fde0ff */
[----:B------:R-:W-:Y:S01]  /*3630*/  STG.E desc[UR14][R28.64], R110 ;  /* 0x0000006e1c007986 */ /* 0x000fe2000c10190e */
[----:B------:R-:W-:Y:S01]  /*3640*/  IMAD.X R81, RZ, RZ, R95, P5 ;  /* 0x000000ffff517224 */ /* 0x000fe200028e065f */
[----:B------:R-:W-:Y:S01]  /*3650*/  LEA.HI.X R93, R93, UR5, RZ, 0x2, P3 ;  /* 0x000000055d5d7c11 */ /* 0x000fe200098f14ff */
[----:B------:R-:W-:Y:S01]  /*3660*/  IMAD.X R83, RZ, RZ, R92, P4 ;  /* 0x000000ffff537224 */ /* 0x000fe200020e065c */
[----:B------:R-:W-:Y:S01]  /*3670*/  STG.E desc[UR14][R28.64+0x80], R22 ;  /* 0x000080161c007986 */ /* 0x000fe2000c10190e */
[----:B------:R-:W-:Y:S01]  /*3680*/  IADD3 R102, P5, PT, R102, R103, RZ ;  /* 0x0000006766667210 */ /* 0x000fe20007fbe0ff */
[----:B------:R-:W-:Y:S01]  /*3690*/  IMAD.X R85, RZ, RZ, R0, P0 ;  /* 0x000000ffff557224 */ /* 0x000fe200000e0600 */
[----:B------:R-:W-:Y:S01]  /*36a0*/  LEA.HI.X R94, R94, UR5, RZ, 0x2, P2 ;  /* 0x000000055e5e7c11 */ /* 0x000fe200090f14ff */
[----:B------:R-:W-:Y:S01]  /*36b0*/  STG.E desc[UR14][R30.64], R111 ;  /* 0x0000006f1e007986 */ /* 0x000fe2000c10190e */
[----:B------:R-:W-:-:S03]  /*36c0*/  IMAD.X R87, RZ, RZ, R93, P6 ;  /* 0x000000ffff577224 */ /* 0x000fc600030e065d */
[----:B------:R-:W0:Y:S01]  /*36d0*/  LDSM.16.M88.4 R108, [R100+UR12+0xa00] ;  /* 0x000a000c646c783b */ /* 0x000e220008000200 */
[----:B------:R-:W-:-:S03]  /*36e0*/  IMAD.X R103, RZ, RZ, R94, P5 ;  /* 0x000000ffff677224 */ /* 0x000fc600028e065e */
[----:B------:R-:W-:Y:S04]  /*36f0*/  STG.E desc[UR14][R30.64+0x80], R23 ;  /* 0x000080171e007986 */ /* 0x000fe8000c10190e */
[----:B------:R-:W-:Y:S04]  /*3700*/  STG.E desc[UR14][R32.64], R96 ;  /* 0x0000006020007986 */ /* 0x000fe8000c10190e */
[----:B--2---:R-:W-:Y:S04]  /*3710*/  STG.E desc[UR14][R32.64+0x80], R24 ;  /* 0x0000801820007986 */ /* 0x004fe8000c10190e */
[----:B------:R-:W1:Y:S04]  /*3720*/  LDSM.16.M88.4 R20, [R100+UR12+0xc00] ;  /* 0x000c000c6414783b */ /* 0x000e680008000200 */
[----:B------:R-:W-:Y:S04]  /*3730*/  STG.E desc[UR14][R34.64], R97 ;  /* 0x0000006122007986 */ /* 0x000fe8000c10190e */
[----:B------:R-:W-:Y:S04]  /*3740*/  STG.E desc[UR14][R34.64+0x80], R25 ;  /* 0x0000801922007986 */ /* 0x000fe8000c10190e */
[----:B------:R-:W-:Y:S04]  /*3750*/  STG.E desc[UR14][R36.64], R98 ;  /* 0x0000006224007986 */ /* 0x000fe8000c10190e */
[----:B------:R-:W-:Y:S04]  /*3760*/  STG.E desc[UR14][R36.64+0x80], R26 ;  /* 0x0000801a24007986 */ /* 0x000fe8000c10190e */
[----:B------:R-:W-:Y:S04]  /*3770*/  STG.E desc[UR14][R42.64+0x80], R27 ;  /* 0x0000801b2a007986 */ /* 0x000fe8000c10190e */
[----:B------:R-:W2:Y:S04]  /*3780*/  LDSM.16.M88.4 R24, [R100+UR12+0xe00] ;  /* 0x000e000c6418783b */ /* 0x000ea80008000200 */
[----:B------:R3:W-:Y:S04]  /*3790*/  STG.E desc[UR14][R42.64], R99 ;  /* 0x000000632a007986 */ /* 0x0007e8000c10190e */
        /* <DEDUP_REMOVED lines=25> */
[----:B0-----:R3:W-:Y:S04]  /*3930*/  STG.E desc[UR14][R66.64+0x80], R108 ;  /* 0x0000806c42007986 */ /* 0x0017e8000c10190e */
[----:B------:R3:W-:Y:S04]  /*3940*/  STG.E desc[UR14][R68.64], R13 ;  /* 0x0000000d44007986 */ /* 0x0007e8000c10190e */
[----:B------:R3:W-:Y:S04]  /*3950*/  STG.E desc[UR14][R68.64+0x80], R109 ;  /* 0x0000806d44007986 */ /* 0x0007e8000c10190e */
[----:B------:R3:W-:Y:S04]  /*3960*/  STG.E desc[UR14][R70.64], R14 ;  /* 0x0000000e46007986 */ /* 0x0007e8000c10190e */
[----:B------:R3:W-:Y:S04]  /*3970*/  STG.E desc[UR14][R70.64+0x80], R110 ;  /* 0x0000806e46007986 */ /* 0x0007e8000c10190e */
[----:B------:R3:W-:Y:S04]  /*3980*/  STG.E desc[UR14][R72.64], R15 ;  /* 0x0000000f48007986 */ /* 0x0007e8000c10190e */
[----:B------:R3:W-:Y:S04]  /*3990*/  STG.E desc[UR14][R72.64+0x80], R111 ;  /* 0x0000806f48007986 */ /* 0x0007e8000c10190e */
[----:B------:R3:W-:Y:S04]  /*39a0*/  STG.E desc[UR14][R74.64], R8 ;  /* 0x000000084a007986 */ /* 0x0007e8000c10190e */
[----:B-1----:R3:W-:Y:S04]  /*39b0*/  STG.E desc[UR14][R74.64+0x80], R20 ;  /* 0x000080144a007986 */ /* 0x0027e8000c10190e */
[----:B------:R3:W-:Y:S04]  /*39c0*/  STG.E desc[UR14][R76.64], R9 ;  /* 0x000000094c007986 */ /* 0x0007e8000c10190e */
[----:B------:R3:W-:Y:S04]  /*39d0*/  STG.E desc[UR14][R76.64+0x80], R21 ;  /* 0x000080154c007986 */ /* 0x0007e8000c10190e */
[----:B------:R3:W-:Y:S04]  /*39e0*/  STG.E desc[UR14][R78.64], R10 ;  /* 0x0000000a4e007986 */ /* 0x0007e8000c10190e */
[----:B------:R3:W-:Y:S04]  /*39f0*/  STG.E desc[UR14][R78.64+0x80], R22 ;  /* 0x000080164e007986 */ /* 0x0007e8000c10190e */
[----:B------:R3:W-:Y:S04]  /*3a00*/  STG.E desc[UR14][R80.64], R11 ;  /* 0x0000000b50007986 */ /* 0x0007e8000c10190e */
[----:B------:R3:W-:Y:S04]  /*3a10*/  STG.E desc[UR14][R80.64+0x80], R23 ;  /* 0x0000801750007986 */ /* 0x0007e8000c10190e */
[----:B------:R3:W-:Y:S04]  /*3a20*/  STG.E desc[UR14][R82.64], R4 ;  /* 0x0000000452007986 */ /* 0x0007e8000c10190e */
[----:B--2---:R3:W-:Y:S04]  /*3a30*/  STG.E desc[UR14][R82.64+0x80], R24 ;  /* 0x0000801852007986 */ /* 0x0047e8000c10190e */
[----:B------:R3:W-:Y:S04]  /*3a40*/  STG.E desc[UR14][R84.64], R5 ;  /* 0x0000000554007986 */ /* 0x0007e8000c10190e */
[----:B------:R3:W-:Y:S04]  /*3a50*/  STG.E desc[UR14][R84.64+0x80], R25 ;  /* 0x0000801954007986 */ /* 0x0007e8000c10190e */
[----:B------:R3:W-:Y:S04]  /*3a60*/  STG.E desc[UR14][R86.64], R6 ;  /* 0x0000000656007986 */ /* 0x0007e8000c10190e */
[----:B------:R3:W-:Y:S04]  /*3a70*/  STG.E desc[UR14][R86.64+0x80], R26 ;  /* 0x0000801a56007986 */ /* 0x0007e8000c10190e */
[----:B------:R3:W-:Y:S04]  /*3a80*/  STG.E desc[UR14][R102.64], R7 ;  /* 0x0000000766007986 */ /* 0x0007e8000c10190e */
[----:B------:R3:W-:Y:S01]  /*3a90*/  STG.E desc[UR14][R102.64+0x80], R27 ;  /* 0x0000801b66007986 */ /* 0x0007e2000c10190e */
[----:B------:R-:W-:Y:S06]  /*3aa0*/  BAR.SYNC.DEFER_BLOCKING 0x0 ;  /* 0x0000000000007b1d */ /* 0x000fec0000010000 */
[----:B------:R-:W-:Y:S05]  /*3ab0*/  @P1 BRA `(.L_x_8) ;  /* 0x00000000009c1947 */ /* 0x000fea0003800000 */
[----:B------:R-:W-:Y:S01]  /*3ac0*/  NOP ;  /* 0x0000000000007918 */ /* 0x000fe20000000000 */
[----:B------:R-:W-:Y:S01]  /*3ad0*/  UMOV UR4, 0x50 ;  /* 0x0000005000047882 */ /* 0x000fe20000000000 */
[----:B------:R-:W-:Y:S01]  /*3ae0*/  IMAD.U32 R0, RZ, RZ, UR13 ;  /* 0x0000000dff007e24 */ /* 0x000fe2000f8e00ff */
[----:B------:R-:W-:Y:S01]  /*3af0*/  ULEA UR6, UR6, UR4, 0x18 ;  /* 0x0000000406067291 */ /* 0x000fe2000f8ec0ff */
[----:B------:R-:W-:Y:S02]  /*3b00*/  IMAD.MOV.U32 R3, RZ, RZ, 0xf ;  /* 0x0000000fff037424 */ /* 0x000fe400078e00ff */
[----:B---3--:R-:W-:Y:S01]  /*3b10*/  IMAD.MOV.U32 R7, RZ, RZ, 0x1 ;  /* 0x00000001ff077424 */ /* 0x008fe200078e00ff */
[----:B------:R-:W-:-:S04]  /*3b20*/  LOP3.LUT R0, R0, 0xffff, RZ, 0xc0, !PT ;  /* 0x0000ffff00007812 */ /* 0x000fc800078ec0ff */
[----:B------:R-:W-:Y:S01]  /*3b30*/  SHF.R.U32.HI R0, RZ, 0x5, R0 ;  /* 0x00000005ff007819 */ /* 0x000fe20000011600 */
[----:B------:R-:W0:Y:S04]  /*3b40*/  LDS R5, [UR6] ;  /* 0x00000006ff057984 */ /* 0x000e280008000800 */
[----:B------:R-:W-:Y:S01]  /*3b50*/  VIADD R2, R0, 0x10 ;  /* 0x0000001000027836 */ /* 0x000fe20000000000 */
[----:B------:R-:W-:-:S04]  /*3b60*/  SHF.L.U32 R0, R3, R0, RZ ;  /* 0x0000000003007219 */ /* 0x000fc800000006ff */
[----:B------:R-:W-:-:S04]  /*3b70*/  SHF.L.U32 R3, R7, R2, RZ ;  /* 0x0000000207037219 */ /* 0x000fc800000006ff */
[----:B------:R-:W-:-:S04]  /*3b80*/  LOP3.LUT R0, R3, R0, RZ, 0xfc, !PT ;  /* 0x0000000003007212 */ /* 0x000fc800078efcff */
[C---:B------:R-:W-:Y:S02]  /*3b90*/  LOP3.LUT R2, R0.reuse, 0xffff, RZ, 0xc0, !PT ;  /* 0x0000ffff00027812 */ /* 0x040fe400078ec0ff */
[----:B0-----:R-:W-:-:S04]  /*3ba0*/  LOP3.LUT R3, R0, 0xffff, R5, 0x80, !PT ;  /* 0x0000ffff00037812 */ /* 0x001fc800078e8005 */
[----:B------:R-:W-:-:S13]  /*3bb0*/  ISETP.NE.AND P0, PT, R3, R2, PT ;  /* 0x000000020300720c */ /* 0x000fda0003f05270 */
[----:B------:R-:W-:Y:S05]  /*3bc0*/  @P0 BRA `(.L_x_9) ;  /* 0x0000000000500947 */ /* 0x000fea0003800000 */
[----:B------:R-:W-:Y:S02]  /*3bd0*/  SHF.R.U32.HI R5, RZ, 0x10, R5 ;  /* 0x00000010ff057819 */ /* 0x000fe40000011605 */
[----:B------:R-:W-:-:S04]  /*3be0*/  SHF.R.U32.HI R2, RZ, 0x10, R0 ;  /* 0x00000010ff027819 */ /* 0x000fc80000011600 */
[----:B------:R-:W-:-:S04]  /*3bf0*/  LOP3.LUT R5, R5, R2, RZ, 0xc0, !PT ;  /* 0x0000000205057212 */ /* 0x000fc800078ec0ff */
[----:B------:R-:W-:-:S13]  /*3c00*/  ISETP.NE.AND P0, PT, R5, R2, PT ;  /* 0x000000020500720c */ /* 0x000fda0003f05270 */
[----:B------:R-:W-:Y:S05]  /*3c10*/  @P0 BRA `(.L_x_10) ;  /* 0x0000000000300947 */ /* 0x000fea0003800000 */
[----:B------:R-:W-:Y:S01]  /*3c20*/  R2UR UR4, R0 ;  /* 0x00000000000472ca */ /* 0x000fe200000e0000 */
[----:B------:R-:W-:Y:S01]  /*3c30*/  VOTEU.ANY UR5, UPT, PT ;  /* 0x0000000000057886 */ /* 0x000fe200038e0100 */
[----:B------:R-:W0:Y:S01]  /*3c40*/  S2R R0, SR_LANEID ;  /* 0x0000000000007919 */ /* 0x000e220000000000 */
[----:B------:R-:W-:-:S10]  /*3c50*/  UFLO.U32 UR5, UR5 ;  /* 0x00000005000572bd */ /* 0x000fd400080e0000 */
[----:B------:R-:W-:-:S06]  /*3c60*/  ULOP3.LUT UR4, URZ, UR4, URZ, 0x33, !UPT ;  /* 0x00000004ff047292 */ /* 0x000fcc000f8e33ff */
[----:B------:R-:W-:-:S04]  /*3c70*/  IMAD.U32 R2, RZ, RZ, UR4 ;  /* 0x00000004ff027e24 */ /* 0x000fc8000f8e00ff */
[----:B------:R-:W1:Y:S02]  /*3c80*/  REDUX UR7, R2 ;  /* 0x00000000020773c4 */ /* 0x000e640000000000 */
[----:B------:R2:W-:Y:S01]  /*3c90*/  UTCATOMSWS.AND URZ, UR4 ;  /* 0x0000000400ff79e3 */ /* 0x0005e20008000000 */
[----:B0-----:R-:W-:Y:S01]  /*3ca0*/  ISETP.EQ.U32.AND P0, PT, R0, UR5, PT ;  /* 0x0000000500007c0c */ /* 0x001fe2000bf02070 */
[----:B-1----:R-:W-:-:S12]  /*3cb0*/  IMAD.U32 R0, RZ, RZ, UR7 ;  /* 0x00000007ff007e24 */ /* 0x002fd8000f8e00ff */
[----:B------:R2:W-:Y:S01]  /*3cc0*/  @P0 ATOMS.AND RZ, [UR6], R0 ;  /* 0x00000000ffff098c */ /* 0x0005e2000a800006 */
[----:B------:R-:W-:Y:S05]  /*3cd0*/  BRA `(.L_x_8) ;  /* 0x0000000000147947 */ /* 0x000fea0003800000 */
.L_x_10:
[----:B------:R-:W-:-:S07]  /*3ce0*/  MOV R2, 0x3d00 ;  /* 0x00003d0000027802 */ /* 0x000fce0000000f00 */
[----:B------:R-:W-:Y:S05]  /*3cf0*/  CALL.REL.NOINC `($__internal_0_$__cuda_sm10x_tcgen05_guardrail_trap_col_being_dealloced_not_returned_by_alloc) ;  /* 0x0000000000207944 */ /* 0x000fea0003c00000 */
[----:B------:R-:W-:Y:S05]  /*3d00*/  BRA `(.L_x_8) ;  /* 0x0000000000087947 */ /* 0x000fea0003800000 */
.L_x_9:
[----:B------:R-:W-:-:S07]  /*3d10*/  MOV R2, 0x3d30 ;  /* 0x00003d3000027802 */ /* 0x000fce0000000f00 */
[----:B------:R-:W-:Y:S05]  /*3d20*/  CALL.REL.NOINC `($__internal_2_$__cuda_sm10x_tcgen05_guardrail_trap_unallocated_columns_being_dealloced) ;  /* 0x00000000002c7944 */ /* 0x000fea0003c00000 */
.L_x_8:
[----:B------:R-:W-:Y:S01]  /*3d30*/  NOP ;  /* 0x0000000000007918 */ /* 0x000fe20000000000 */
[----:B--2---:R-:W-:Y:S05]  /*3d40*/  EXIT ;  /* 0x000000000000794d */ /* 0x004fea0003800000 */
.L_x_7:
[----:B------:R-:W0:Y:S02]  /*3d50*/  SYNCS.PHASECHK.TRANS64.TRYWAIT P0, [UR12+0xa000], RZ ;  /* 0x00a000ffff0075a7 */ /* 0x000e24000800110c */
[----:B0-----:R-:W-:Y:S05]  /*3d60*/  @!P0 BRA `(.L_x_7) ;  /* 0xfffffffc00f88947 */ /* 0x001fea000383ffff */
[----:B------:R-:W-:Y:S05]  /*3d70*/  BRA `(.L_x_11) ;  /* 0xffffffec00687947 */ /* 0x000fea000383ffff */
        .weak           $__internal_0_$__cuda_sm10x_tcgen05_guardrail_trap_col_being_dealloced_not_returned_by_alloc
        .type           $__internal_0_$__cuda_sm10x_tcgen05_guardrail_trap_col_being_dealloced_not_returned_by_alloc,@function
        .size           $__internal_0_$__cuda_sm10x_tcgen05_guardrail_trap_col_being_dealloced_not_returned_by_alloc,($__internal_1_$__cuda_sm10x_tcgen05_guardrail_trap_phase_invalid_during_alloc - $__internal_0_$__cuda_sm10x_tcgen05_guardrail_trap_col_being_dealloced_not_returned_by_alloc)
$__internal_0_$__cuda_sm10x_tcgen05_guardrail_trap_col_being_dealloced_not_returned_by_alloc:
[----:B------:R-:W-:Y:S05]  /*3d80*/  BPT.TRAP 0x1 ;  /* 0x000000040000795c */ /* 0x000fea0000300000 */
[----:B------:R-:W-:-:S04]  /*3d90*/  IMAD.MOV.U32 R3, RZ, RZ, 0x0 ;  /* 0x00000000ff037424 */ /* 0x000fc800078e00ff */
[----:B------:R-:W-:Y:S05]  /*3da0*/  RET.REL.NODEC R2 `(gluon_mma) ;  /* 0xffffffc002947950 */ /* 0x000fea0003c3ffff */
        .weak           $__internal_1_$__cuda_sm10x_tcgen05_guardrail_trap_phase_invalid_during_alloc
        .type           $__internal_1_$__cuda_sm10x_tcgen05_guardrail_trap_phase_invalid_during_alloc,@function
        .size           $__internal_1_$__cuda_sm10x_tcgen05_guardrail_trap_phase_invalid_during_alloc,($__internal_2_$__cuda_sm10x_tcgen05_guardrail_trap_unallocated_columns_being_dealloced - $__internal_1_$__cuda_sm10x_tcgen05_guardrail_trap_phase_invalid_during_alloc)
$__internal_1_$__cuda_sm10x_tcgen05_guardrail_trap_phase_invalid_during_alloc:
[----:B------:R-:W-:Y:S05]  /*3db0*/  BPT.TRAP 0x1 ;  /* 0x000000040000795c */ /* 0x000fea0000300000 */
[----:B------:R-:W-:-:S04]  /*3dc0*/  IMAD.MOV.U32 R3, RZ, RZ, 0x0 ;  /* 0x00000000ff037424 */ /* 0x000fc800078e00ff */
[----:B------:R-:W-:Y:S05]  /*3dd0*/  RET.REL.NODEC R2 `(gluon_mma) ;  /* 0xffffffc002887950 */ /* 0x000fea0003c3ffff */
        .weak           $__internal_2_$__cuda_sm10x_tcgen05_guardrail_trap_unallocated_columns_being_dealloced
        .type           $__internal_2_$__cuda_sm10x_tcgen05_guardrail_trap_unallocated_columns_being_dealloced,@function
        .size           $__internal_2_$__cuda_sm10x_tcgen05_guardrail_trap_unallocated_columns_being_dealloced,(.L_x_15 - $__internal_2_$__cuda_sm10x_tcgen05_guardrail_trap_unallocated_columns_being_dealloced)
$__internal_2_$__cuda_sm10x_tcgen05_guardrail_trap_unallocated_columns_being_dealloced:
[----:B------:R-:W-:Y:S05]  /*3de0*/  BPT.TRAP 0x1 ;  /* 0x000000040000795c */ /* 0x000fea0000300000 */
[----:B------:R-:W-:-:S04]  /*3df0*/  IMAD.MOV.U32 R3, RZ, RZ, 0x0 ;  /* 0x00000000ff037424 */ /* 0x000fc800078e00ff */
[----:B------:R-:W-:Y:S05]  /*3e00*/  RET.REL.NODEC R2 `(gluon_mma) ;  /* 0xffffffc0027c7950 */ /* 0x000fea0003c3ffff */
.L_x_12:
[----:B------:R-:W-:-:S00]  /*3e10*/  BRA `(.L_x_12) ;  /* 0xfffffffc00fc7947 */ /* 0x000fc0000383ffff */
[----:B------:R-:W-:-:S00]  /*3e20*/  NOP ;  /* 0x0000000000007918 */ /* 0x000fc00000000000 */
        /* <DEDUP_REMOVED lines=13> */
.L_x_15:


//--------------------- .nv.shared.gluon_mma      --------------------------
	.section	.nv.shared.gluon_mma,"aw",@nobits
	.sectionflags	@""
	.align	16
	.zero		1024


//--------------------- .nv.shared.reserved.0     --------------------------
	.section	.nv.shared.reserved.0,"aw",@nobits
	.align	8
	.weak		__nv_reservedSMEM_offset_0_alias
	.size		__nv_reservedSMEM_offset_0_alias, 0, 64
	.other		__nv_reservedSMEM_offset_0_alias,@"STO_CUDA_RESERVED_SHARED STV_DEFAULT"
__nv_reservedSMEM_offset_0_alias:
	.zero		0
.nv.shared.reserved.0:
	.zero		64
	.weak		__nv_reservedSMEM_allocation_phase
	.type		__nv_reservedSMEM_allocation_phase,@object
	.size		__nv_reservedSMEM_allocation_phase,(.L_0 - __nv_reservedSMEM_allocation_phase)
__nv_reservedSMEM_allocation_phase:
	.zero		1
.L_0:
	.zero		7
	.weak		__nv_reservedSMEM_devtool_atexit_pc
	.type		__nv_reservedSMEM_devtool_atexit_pc,@object
	.size		__nv_reservedSMEM_devtool_atexit_pc,(__nv_reservedSMEM_allocation_mask - __nv_reservedSMEM_devtool_atexit_pc)
__nv_reservedSMEM_devtool_atexit_pc:
	.zero		8
	.weak		__nv_reservedSMEM_allocation_mask
	.type		__nv_reservedSMEM_allocation_mask,@object
	.size		__nv_reservedSMEM_allocation_mask,(.L_2 - __nv_reservedSMEM_allocation_mask)
__nv_reservedSMEM_allocation_mask:
	.zero		4
.L_2:


//--------------------- .nv.constant0.gluon_mma   --------------------------
	.section	.nv.constant0.gluon_mma,"a",@progbits
	.sectionflags	@""
	.align	4
.nv.constant0.gluon_mma:
	.zero		936


//--------------------- SYMBOLS --------------------------

	.type		.nv.reservedSmem.offset0,@object
	.size		.nv.reservedSmem.offset0,0x4
	.type		.nv.reservedSmem.cap,@object
	.size		.nv.reservedSmem.cap,0x4
